	.target	sm_90a

	.elftype	@"ET_EXEC"


//--------------------- .note.nv.tkinfo           --------------------------
	.section	.note.nv.tkinfo,"",@"SHT_NOTE"
	.sectionflags	@"SHF_NOTE_NV_TKINFO"
	.tkinfo
        /*0018*/ 	.word	0x00000002
        /*0030*/ 	.string	""
        /*0030*/ 	.string	"ptxas"
        /*0030*/ 	.string	"Cuda compilation tools, release 13.0, V13.0.88"
        /*0030*/ 	.string	"Build cuda_13.0.r13.0/compiler.36424714_0"
        /*0030*/ 	.string	"-arch sm_90a -m 64 "



//--------------------- .note.nv.cuinfo           --------------------------
	.section	.note.nv.cuinfo,"",@"SHT_NOTE"
	.sectionflags	@"SHF_NOTE_NV_CUINFO"
        /*0018*/ 	.short	0x0002
        /*001a*/ 	.short	0x005a
        /*001c*/ 	.short	0x0082
	.zero		2


//--------------------- .nv.info                  --------------------------
	.section	.nv.info,"",@"SHT_CUDA_INFO"
	.align	4


	//----- nvinfo : EIATTR_REGCOUNT
	.align		4
        /*0000*/ 	.byte	0x04, 0x2f
        /*0002*/ 	.short	(.L_12 - .L_11)
	.align		4
.L_11:
        /*0004*/ 	.word	index@(_ZN7cutlass13device_kernelINS_4gemm6kernel13GemmUniversalIN4cute5tupleIJiiiiEEENS1_10collective13CollectiveMmaINS1_37MainloopSm90TmaGmmaWarpSpecializedFP8ILi5ENS5_IJNS4_1CILi1EEESB_SB_EEENS1_32KernelTmaWarpSpecializedPingpongEEENS5_IJNSA_ILi64EEENSA_ILi256EEESF_EEENS_12float_e5m2_tENS5_IJlSB_lEEESI_SJ_NS4_8TiledMMAINS4_8MMA_AtomIJNS4_4SM904GMMA31MMA_64x256x32_F32E5M2E5M2_SS_TNILNSN_7ScaleInE1ELSP_1EEEEEENS4_6LayoutISC_NS5_IJNSA_ILi0EEEST_ST_EEEEENS5_IJNS4_10UnderscoreESW_SW_EEEEENS4_13SM90_TMA_LOADENS4_14ComposedLayoutINS4_7SwizzleILi2ELi4ELi3EEENS4_18smem_ptr_flag_bitsILi8EEENSS_INS5_IJNSA_ILi8EEESF_EEENS5_IJSF_SB_EEEEEEEvNS4_8identityESZ_S19_vS1A_EENS_8epilogue10collective6detail29Sm90TmaWarpSpecializedAdapterINS1D_15DefaultEpilogueISI_SJ_SJ_NS1C_6thread17LinearCombinationISI_Li1EffLNS1H_9ScaleType4KindE0ELNS_15FloatRoundStyleE2ESI_EENS1_15EpilogueDefaultEEEEEvvEEEEvNT_6ParamsE)
        /*0008*/ 	.word	0x000000a8


	//----- nvinfo : EIATTR_FRAME_SIZE
	.align		4
.L_12:
        /*000c*/ 	.byte	0x04, 0x11
        /*000e*/ 	.short	(.L_14 - .L_13)
	.align		4
.L_13:
        /*0010*/ 	.word	index@(_ZN7cutlass13device_kernelINS_4gemm6kernel13GemmUniversalIN4cute5tupleIJiiiiEEENS1_10collective13CollectiveMmaINS1_37MainloopSm90TmaGmmaWarpSpecializedFP8ILi5ENS5_IJNS4_1CILi1EEESB_SB_EEENS1_32KernelTmaWarpSpecializedPingpongEEENS5_IJNSA_ILi64EEENSA_ILi256EEESF_EEENS_12float_e5m2_tENS5_IJlSB_lEEESI_SJ_NS4_8TiledMMAINS4_8MMA_AtomIJNS4_4SM904GMMA31MMA_64x256x32_F32E5M2E5M2_SS_TNILNSN_7ScaleInE1ELSP_1EEEEEENS4_6LayoutISC_NS5_IJNSA_ILi0EEEST_ST_EEEEENS5_IJNS4_10UnderscoreESW_SW_EEEEENS4_13SM90_TMA_LOADENS4_14ComposedLayoutINS4_7SwizzleILi2ELi4ELi3EEENS4_18smem_ptr_flag_bitsILi8EEENSS_INS5_IJNSA_ILi8EEESF_EEENS5_IJSF_SB_EEEEEEEvNS4_8identityESZ_S19_vS1A_EENS_8epilogue10collective6detail29Sm90TmaWarpSpecializedAdapterINS1D_15DefaultEpilogueISI_SJ_SJ_NS1C_6thread17LinearCombinationISI_Li1EffLNS1H_9ScaleType4KindE0ELNS_15FloatRoundStyleE2ESI_EENS1_15EpilogueDefaultEEEEEvvEEEEvNT_6ParamsE)
        /*0014*/ 	.word	0x00000110


	//----- nvinfo : EIATTR_MIN_STACK_SIZE
	.align		4
.L_14:
        /*0018*/ 	.byte	0x04, 0x12
        /*001a*/ 	.short	(.L_16 - .L_15)
	.align		4
.L_15:
        /*001c*/ 	.word	index@(_ZN7cutlass13device_kernelINS_4gemm6kernel13GemmUniversalIN4cute5tupleIJiiiiEEENS1_10collective13CollectiveMmaINS1_37MainloopSm90TmaGmmaWarpSpecializedFP8ILi5ENS5_IJNS4_1CILi1EEESB_SB_EEENS1_32KernelTmaWarpSpecializedPingpongEEENS5_IJNSA_ILi64EEENSA_ILi256EEESF_EEENS_12float_e5m2_tENS5_IJlSB_lEEESI_SJ_NS4_8TiledMMAINS4_8MMA_AtomIJNS4_4SM904GMMA31MMA_64x256x32_F32E5M2E5M2_SS_TNILNSN_7ScaleInE1ELSP_1EEEEEENS4_6LayoutISC_NS5_IJNSA_ILi0EEEST_ST_EEEEENS5_IJNS4_10UnderscoreESW_SW_EEEEENS4_13SM90_TMA_LOADENS4_14ComposedLayoutINS4_7SwizzleILi2ELi4ELi3EEENS4_18smem_ptr_flag_bitsILi8EEENSS_INS5_IJNSA_ILi8EEESF_EEENS5_IJSF_SB_EEEEEEEvNS4_8identityESZ_S19_vS1A_EENS_8epilogue10collective6detail29Sm90TmaWarpSpecializedAdapterINS1D_15DefaultEpilogueISI_SJ_SJ_NS1C_6thread17LinearCombinationISI_Li1EffLNS1H_9ScaleType4KindE0ELNS_15FloatRoundStyleE2ESI_EENS1_15EpilogueDefaultEEEEEvvEEEEvNT_6ParamsE)
        /*0020*/ 	.word	0x00000110
.L_16:


//--------------------- .nv.compat                --------------------------
	.section	.nv.compat,"",@"SHT_CUDA_COMPAT_INFO"
	.align	4
        /*0000*/ 	.byte	0x02, 0x09, 0x01, 0x00, 0x02, 0x02, 0x04, 0x00, 0x02, 0x05, 0x05, 0x00, 0x03, 0x07, 0x01, 0x01
        /*0010*/ 	.byte	0x02, 0x03, 0x01, 0x00, 0x02, 0x06, 0x01, 0x00, 0x04, 0x0b, 0x08, 0x00, 0x00, 0x00, 0x00, 0x00
        /*0020*/ 	.byte	0x00, 0x00, 0x00, 0x00


//--------------------- .nv.info._ZN7cutlass13device_kernelINS_4gemm6kernel13GemmUniversalIN4cute5tupleIJiiiiEEENS1_10collective13CollectiveMmaINS1_37MainloopSm90TmaGmmaWarpSpecializedFP8ILi5ENS5_IJNS4_1CILi1EEESB_SB_EEENS1_32KernelTmaWarpSpecializedPingpongEEENS5_IJNSA_ILi64EEENSA_ILi256EEESF_EEENS_12float_e5m2_tENS5_IJlSB_lEEESI_SJ_NS4_8TiledMMAINS4_8MMA_AtomIJNS4_4SM904GMMA31MMA_64x256x32_F32E5M2E5M2_SS_TNILNSN_7ScaleInE1ELSP_1EEEEEENS4_6LayoutISC_NS5_IJNSA_ILi0EEEST_ST_EEEEENS5_IJNS4_10UnderscoreESW_SW_EEEEENS4_13SM90_TMA_LOADENS4_14ComposedLayoutINS4_7SwizzleILi2ELi4ELi3EEENS4_18smem_ptr_flag_bitsILi8EEENSS_INS5_IJNSA_ILi8EEESF_EEENS5_IJSF_SB_EEEEEEEvNS4_8identityESZ_S19_vS1A_EENS_8epilogue10collective6detail29Sm90TmaWarpSpecializedAdapterINS1D_15DefaultEpilogueISI_SJ_SJ_NS1C_6thread17LinearCombinationISI_Li1EffLNS1H_9ScaleType4KindE0ELNS_15FloatRoundStyleE2ESI_EENS1_15EpilogueDefaultEEEEEvvEEEEvNT_6ParamsE --------------------------
	.section	.nv.info._ZN7cutlass13device_kernelINS_4gemm6kernel13GemmUniversalIN4cute5tupleIJiiiiEEENS1_10collective13CollectiveMmaINS1_37MainloopSm90TmaGmmaWarpSpecializedFP8ILi5ENS5_IJNS4_1CILi1EEESB_SB_EEENS1_32KernelTmaWarpSpecializedPingpongEEENS5_IJNSA_ILi64EEENSA_ILi256EEESF_EEENS_12float_e5m2_tENS5_IJlSB_lEEESI_SJ_NS4_8TiledMMAINS4_8MMA_AtomIJNS4_4SM904GMMA31MMA_64x256x32_F32E5M2E5M2_SS_TNILNSN_7ScaleInE1ELSP_1EEEEEENS4_6LayoutISC_NS5_IJNSA_ILi0EEEST_ST_EEEEENS5_IJNS4_10UnderscoreESW_SW_EEEEENS4_13SM90_TMA_LOADENS4_14ComposedLayoutINS4_7SwizzleILi2ELi4ELi3EEENS4_18smem_ptr_flag_bitsILi8EEENSS_INS5_IJNSA_ILi8EEESF_EEENS5_IJSF_SB_EEEEEEEvNS4_8identityESZ_S19_vS1A_EENS_8epilogue10collective6detail29Sm90TmaWarpSpecializedAdapterINS1D_15DefaultEpilogueISI_SJ_SJ_NS1C_6thread17LinearCombinationISI_Li1EffLNS1H_9ScaleType4KindE0ELNS_15FloatRoundStyleE2ESI_EENS1_15EpilogueDefaultEEEEEvvEEEEvNT_6ParamsE,"",@"SHT_CUDA_INFO"
	.sectionflags	@""
	.align	4


	//----- nvinfo : EIATTR_CUDA_API_VERSION
	.align		4
        /*0000*/ 	.byte	0x04, 0x37
        /*0002*/ 	.short	(.L_18 - .L_17)
.L_17:
        /*0004*/ 	.word	0x00000082


	//----- nvinfo : EIATTR_KPARAM_INFO
	.align		4
.L_18:
        /*0008*/ 	.byte	0x04, 0x17
        /*000a*/ 	.short	(.L_20 - .L_19)
.L_19:
        /*000c*/ 	.word	0x00000000
        /*0010*/ 	.short	0x0000
        /*0012*/ 	.short	0x0070
        /*0014*/ 	.byte	0x00, 0xf0, 0x01, 0x10


	//----- nvinfo : EIATTR_SPARSE_MMA_MASK
	.align		4
.L_20:
        /*0018*/ 	.byte	0x03, 0x50
        /*001a*/ 	.short	0x0000


	//----- nvinfo : EIATTR_MAXREG_COUNT
	.align		4
        /*001c*/ 	.byte	0x03, 0x1b
        /*001e*/ 	.short	0x00a8


	//----- nvinfo : EIATTR_NUM_BARRIERS
	.align		4
        /*0020*/ 	.byte	0x02, 0x4c
        /*0022*/ 	.byte	0x01
	.zero		1


	//----- nvinfo : EIATTR_ANNOTATIONS
	.align		4
        /*0024*/ 	.byte	0x04, 0x55
        /*0026*/ 	.short	(.L_22 - .L_21)


	//   ....[0]....
.L_21:
        /*0028*/ 	.word	0x00000001
        /*002c*/ 	.byte	0x70, 0x0b, 0x00, 0x00, 0x01, 0x00, 0x00, 0x00, 0xa0, 0x0b, 0x00, 0x00, 0x01, 0x00, 0x00, 0x00
        /* <DEDUP_REMOVED lines=205> */
        /*0d0c*/ 	.byte	0xd0, 0xff, 0x00, 0x00


	//----- nvinfo : EIATTR_MERCURY_ISA_VERSION
	.align		4
.L_22:
        /*0d10*/ 	.byte	0x03, 0x5f
        /*0d12*/ 	.short	0x0101


	//----- nvinfo : EIATTR_INT_WARP_WIDE_INSTR_OFFSETS
	.align		4
        /*0d14*/ 	.byte	0x04, 0x31
        /*0d16*/ 	.short	(.L_24 - .L_23)


	//   ....[0]....
.L_23:
        /*0d18*/ 	.word	0x000004d0


	//   ....[1]....
        /*0d1c*/ 	.word	0x000004e0


	//   ....[2]....
        /*0d20*/ 	.word	0x00000550


	//   ....[3]....
        /*0d24*/ 	.word	0x00000560


	//   ....[4]....
        /*0d28*/ 	.word	0x00000570


	//   ....[5]....
        /*0d2c*/ 	.word	0x00000590


	//   ....[6]....
        /*0d30*/ 	.word	0x000005f0


	//   ....[7]....
        /*0d34*/ 	.word	0x00000610


	//----- nvinfo : EIATTR_COOP_GROUP_MASK_REGIDS
	.align		4
.L_24:
        /*0d38*/ 	.byte	0x04, 0x29
        /*0d3a*/ 	.short	(.L_26 - .L_25)


	//   ....[0]....
.L_25:
        /*0d3c*/ 	.word	0xffffffff


	//   ....[1]....
        /*0d40*/ 	.word	0xffffffff


	//   ....[2]....
        /*0d44*/ 	.word	0xffffffff


	//   ....[3]....
        /*0d48*/ 	.word	0xffffffff


	//   ....[4]....
        /*0d4c*/ 	.word	0xffffffff


	//   ....[5]....
        /*0d50*/ 	.word	0xffffffff


	//----- nvinfo : EIATTR_COOP_GROUP_INSTR_OFFSETS
	.align		4
.L_26:
        /*0d54*/ 	.byte	0x04, 0x28
        /*0d56*/ 	.short	(.L_28 - .L_27)


	//   ....[0]....
.L_27:
        /*0d58*/ 	.word	0x00000060


	//   ....[1]....
        /*0d5c*/ 	.word	0x00000090


	//   ....[2]....
        /*0d60*/ 	.word	0x00000190


	//   ....[3]....
        /*0d64*/ 	.word	0x000003c0


	//   ....[4]....
        /*0d68*/ 	.word	0x00000400


	//   ....[5]....
        /*0d6c*/ 	.word	0x00000440


	//----- nvinfo : EIATTR_REG_RECONFIG
	.align		4
.L_28:
        /*0d70*/ 	.byte	0x01, 0x54
	.zero		2


	//----- nvinfo : EIATTR_MBARRIER_INSTR_OFFSETS
	.align		4
        /*0d74*/ 	.byte	0x04, 0x39
        /*0d76*/ 	.short	(.L_30 - .L_29)


	//   ....[0]....
.L_29:
        /*0d78*/ 	.word	0x00000310
        /*0d7c*/ 	.word	0x000000ff
        /*0d80*/ 	.word	0x00000000
        /*0d84*/ 	.short	0x0100
        /*0d86*/ 	.byte	0x07
	.zero		1


	//   ....[1]....
        /*0d88*/ 	.word	0x00000320
        /*0d8c*/ 	.word	0x000000ff
        /*0d90*/ 	.word	0x00000028
        /*0d94*/ 	.short	0x0100
        /*0d96*/ 	.byte	0x07
	.zero		1


	//   ....[2]....
        /*0d98*/ 	.word	0x00000330
        /*0d9c*/ 	.word	0x000000ff
        /*0da0*/ 	.word	0x00000008
        /*0da4*/ 	.short	0x0100
        /*0da6*/ 	.byte	0x07
	.zero		1


	//   ....[3]....
        /*0da8*/ 	.word	0x00000340
        /*0dac*/ 	.word	0x000000ff
        /*0db0*/ 	.word	0x00000030
        /*0db4*/ 	.short	0x0100
        /*0db6*/ 	.byte	0x07
	.zero		1


	//   ....[4]....
        /*0db8*/ 	.word	0x00000350
        /*0dbc*/ 	.word	0x000000ff
        /*0dc0*/ 	.word	0x00000010
        /*0dc4*/ 	.short	0x0100
        /*0dc6*/ 	.byte	0x07
	.zero		1


	//   ....[5]....
        /*0dc8*/ 	.word	0x00000360
        /*0dcc*/ 	.word	0x000000ff
        /*0dd0*/ 	.word	0x00000038
        /*0dd4*/ 	.short	0x0100
        /*0dd6*/ 	.byte	0x07
	.zero		1


	//   ....[6]....
        /*0dd8*/ 	.word	0x00000370
        /*0ddc*/ 	.word	0x000000ff
        /*0de0*/ 	.word	0x00000018
        /*0de4*/ 	.short	0x0100
        /*0de6*/ 	.byte	0x07
	.zero		1


	//   ....[7]....
        /*0de8*/ 	.word	0x00000380
        /*0dec*/ 	.word	0x000000ff
        /*0df0*/ 	.word	0x00000040
        /*0df4*/ 	.short	0x0100
        /*0df6*/ 	.byte	0x07
	.zero		1


	//   ....[8]....
        /*0df8*/ 	.word	0x00000390
        /*0dfc*/ 	.word	0x000000ff
        /*0e00*/ 	.word	0x00000020
        /*0e04*/ 	.short	0x0100
        /*0e06*/ 	.byte	0x07
	.zero		1


	//   ....[9]....
        /*0e08*/ 	.word	0x000003a0
        /*0e0c*/ 	.word	0x000000ff
        /*0e10*/ 	.word	0x00000048
        /*0e14*/ 	.short	0x0100
        /*0e16*/ 	.byte	0x07
	.zero		1


	//   ....[10]....
        /*0e18*/ 	.word	0x00000630
        /*0e1c*/ 	.word	0x000000ff
        /*0e20*/ 	.word	0x00000080
        /*0e24*/ 	.short	0x0100
        /*0e26*/ 	.byte	0x07
	.zero		1


	//   ....[11]....
        /*0e28*/ 	.word	0x00000640
        /*0e2c*/ 	.word	0x000000ff
        /*0e30*/ 	.word	0x00000088
        /*0e34*/ 	.short	0x0100
        /*0e36*/ 	.byte	0x07
	.zero		1


	//   ....[12]....
        /*0e38*/ 	.word	0x00000680
        /*0e3c*/ 	.word	0x000000ff
        /*0e40*/ 	.word	0x00000060
        /*0e44*/ 	.short	0x0100
        /*0e46*/ 	.byte	0x0a
	.zero		1


	//   ....[13]....
        /*0e48*/ 	.word	0x000006a0
        /*0e4c*/ 	.word	0x000000ff
        /*0e50*/ 	.word	0x00000068
        /*0e54*/ 	.short	0x0100
        /*0e56*/ 	.byte	0x0a
	.zero		1


	//   ....[14]....
        /*0e58*/ 	.word	0x000006b0
        /*0e5c*/ 	.word	0x000000ff
        /*0e60*/ 	.word	0x00000070
        /*0e64*/ 	.short	0x0100
        /*0e66*/ 	.byte	0x0a
	.zero		1


	//   ....[15]....
        /*0e68*/ 	.word	0x000006c0
        /*0e6c*/ 	.word	0x000000ff
        /*0e70*/ 	.word	0x00000078
        /*0e74*/ 	.short	0x0100
        /*0e76*/ 	.byte	0x0a
	.zero		1


	//   ....[16]....
        /*0e78*/ 	.word	0x000015a0
        /*0e7c*/ 	.word	0x000000ff
        /*0e80*/ 	.word	0xfffffff8
        /*0e84*/ 	.short	0x010a
        /*0e86*/ 	.byte	0x11
	.zero		1


	//   ....[17]....
        /*0e88*/ 	.word	0x00001f70
        /*0e8c*/ 	.word	0x000000ff
        /*0e90*/ 	.word	0x00000000
        /*0e94*/ 	.short	0x010a
        /*0e96*/ 	.byte	0x06
	.zero		1


	//   ....[18]....
        /*0e98*/ 	.word	0x00001fb0
        /*0e9c*/ 	.word	0x000000ff
        /*0ea0*/ 	.word	0x00000000
        /*0ea4*/ 	.short	0x010a
        /*0ea6*/ 	.byte	0x06
	.zero		1


	//   ....[19]....
        /*0ea8*/ 	.word	0x00003190
        /*0eac*/ 	.word	0x000000ff
        /*0eb0*/ 	.word	0x00000000
        /*0eb4*/ 	.short	0x010a
        /*0eb6*/ 	.byte	0x09
	.zero		1


	//   ....[20]....
        /*0eb8*/ 	.word	0x000031d0
        /*0ebc*/ 	.word	0x000000ff
        /*0ec0*/ 	.word	0x00000000
        /*0ec4*/ 	.short	0x010a
        /*0ec6*/ 	.byte	0x09
	.zero		1


	//   ....[21]....
        /*0ec8*/ 	.word	0x00004200
        /*0ecc*/ 	.word	0x000000ff
        /*0ed0*/ 	.word	0x00000000
        /*0ed4*/ 	.short	0x0101
        /*0ed6*/ 	.byte	0x08
	.zero		1


	//   ....[22]....
        /*0ed8*/ 	.word	0x000052a0
        /*0edc*/ 	.word	0x000000e4
        /*0ee0*/ 	.word	0x00000000
        /*0ee4*/ 	.short	0x0101
        /*0ee6*/ 	.byte	0x1c
	.zero		1


	//   ....[23]....
        /*0ee8*/ 	.word	0x000053c0
        /*0eec*/ 	.word	0x000000ff
        /*0ef0*/ 	.word	0x00000000
        /*0ef4*/ 	.short	0x0101
        /*0ef6*/ 	.byte	0x08
	.zero		1


	//   ....[24]....
        /*0ef8*/ 	.word	0x00005470
        /*0efc*/ 	.word	0x000000ff
        /*0f00*/ 	.word	0x00000008
        /*0f04*/ 	.short	0x010a
        /*0f06*/ 	.byte	0x11
	.zero		1


	//   ....[25]....
        /*0f08*/ 	.word	0x0000e690
        /*0f0c*/ 	.word	0x00000003
        /*0f10*/ 	.word	0x00000000
        /*0f14*/ 	.short	0x0101
        /*0f16*/ 	.byte	0x1c
	.zero		1


	//   ....[26]....
        /*0f18*/ 	.word	0x0000f090
        /*0f1c*/ 	.word	0x0000000b
        /*0f20*/ 	.word	0x00000028
        /*0f24*/ 	.short	0x010a
        /*0f26*/ 	.byte	0x3f
	.zero		1


	//   ....[27]....
        /*0f28*/ 	.word	0x0000f440
        /*0f2c*/ 	.word	0x00000004
        /*0f30*/ 	.word	0x00000088
        /*0f34*/ 	.short	0x0101
        /*0f36*/ 	.byte	0x3f
	.zero		1


	//   ....[28]....
        /*0f38*/ 	.word	0x0000fc30
        /*0f3c*/ 	.word	0x00000007
        /*0f40*/ 	.word	0x00000000
        /*0f44*/ 	.short	0x010a
        /*0f46*/ 	.byte	0x3f
	.zero		1


	//   ....[29]....
        /*0f48*/ 	.word	0x0000fcb0
        /*0f4c*/ 	.word	0x00000009
        /*0f50*/ 	.word	0x00000000
        /*0f54*/ 	.short	0x010a
        /*0f56*/ 	.byte	0x3f
	.zero		1


	//   ....[30]....
        /*0f58*/ 	.word	0x0000fd40
        /*0f5c*/ 	.word	0x00000006
        /*0f60*/ 	.word	0x00000000
        /*0f64*/ 	.short	0x010a
        /*0f66*/ 	.byte	0x3f
	.zero		1


	//   ....[31]....
        /*0f68*/ 	.word	0x0000fdd0
        /*0f6c*/ 	.word	0x00000009
        /*0f70*/ 	.word	0x00000000
        /*0f74*/ 	.short	0x010a
        /*0f76*/ 	.byte	0x3f
	.zero		1


	//   ....[32]....
        /*0f78*/ 	.word	0x0000fe60
        /*0f7c*/ 	.word	0x00000003
        /*0f80*/ 	.word	0x00000000
        /*0f84*/ 	.short	0x010a
        /*0f86*/ 	.byte	0x3f
	.zero		1


	//   ....[33]....
        /*0f88*/ 	.word	0x0000fed0
        /*0f8c*/ 	.word	0x00000003
        /*0f90*/ 	.word	0xfffffff8
        /*0f94*/ 	.short	0x010a
        /*0f96*/ 	.byte	0x3f
	.zero		1


	//   ....[34]....
        /*0f98*/ 	.word	0x0000ff30
        /*0f9c*/ 	.word	0x00000003
        /*0fa0*/ 	.word	0x00000000
        /*0fa4*/ 	.short	0x010a
        /*0fa6*/ 	.byte	0x3f
	.zero		1


	//   ....[35]....
        /*0fa8*/ 	.word	0x0000ffa0
        /*0fac*/ 	.word	0x00000000
        /*0fb0*/ 	.word	0x00000000
        /*0fb4*/ 	.short	0x010a
        /*0fb6*/ 	.byte	0x3f
	.zero		1


	//   ....[36]....
        /*0fb8*/ 	.word	0x00010010
        /*0fbc*/ 	.word	0x00000019
        /*0fc0*/ 	.word	0x00000008
        /*0fc4*/ 	.short	0x010a
        /*0fc6*/ 	.byte	0x3f
	.zero		1


	//   ....[37]....
        /*0fc8*/ 	.word	0x000100e0
        /*0fcc*/ 	.word	0x0000000b
        /*0fd0*/ 	.word	0x00000028
        /*0fd4*/ 	.short	0x010a
        /*0fd6*/ 	.byte	0x3f
	.zero		1


	//   ....[38]....
        /*0fd8*/ 	.word	0x000101c0
        /*0fdc*/ 	.word	0x00000007
        /*0fe0*/ 	.word	0x00000000
        /*0fe4*/ 	.short	0x010a
        /*0fe6*/ 	.byte	0x3f
	.zero		1


	//   ....[39]....
        /*0fe8*/ 	.word	0x00010210
        /*0fec*/ 	.word	0x00000009
        /*0ff0*/ 	.word	0x00000000
        /*0ff4*/ 	.short	0x010a
        /*0ff6*/ 	.byte	0x3f
	.zero		1


	//   ....[40]....
        /*0ff8*/ 	.word	0x00010260
        /*0ffc*/ 	.word	0x00000006
        /*1000*/ 	.word	0x00000000
        /*1004*/ 	.short	0x010a
        /*1006*/ 	.byte	0x3f
	.zero		1


	//   ....[41]....
        /*1008*/ 	.word	0x000102b0
        /*100c*/ 	.word	0x00000009
        /*1010*/ 	.word	0x00000000
        /*1014*/ 	.short	0x010a
        /*1016*/ 	.byte	0x3f
	.zero		1


	//----- nvinfo : EIATTR_NUM_MBARRIERS
	.align		4
.L_30:
        /*1018*/ 	.byte	0x03, 0x38
        /*101a*/ 	.short	0x0010


	//----- nvinfo : EIATTR_EXIT_INSTR_OFFSETS
	.align		4
        /*101c*/ 	.byte	0x04, 0x1c
        /*101e*/ 	.short	(.L_32 - .L_31)


	//   ....[0]....
.L_31:
        /*1020*/ 	.word	0x000012d0


	//   ....[1]....
        /*1024*/ 	.word	0x00001330


	//   ....[2]....
        /*1028*/ 	.word	0x0000eda0


	//   ....[3]....
        /*102c*/ 	.word	0x0000edd0


	//   ....[4]....
        /*1030*/ 	.word	0x0000feb0


	//----- nvinfo : EIATTR_MAX_THREADS
	.align		4
.L_32:
        /*1034*/ 	.byte	0x04, 0x05
        /*1036*/ 	.short	(.L_34 - .L_33)
.L_33:
        /*1038*/ 	.word	0x00000180
        /*103c*/ 	.word	0x00000001
        /*1040*/ 	.word	0x00000001


	//----- nvinfo : EIATTR_CRS_STACK_SIZE
	.align		4
.L_34:
        /*1044*/ 	.byte	0x04, 0x1e
        /*1046*/ 	.short	(.L_36 - .L_35)
.L_35:
        /*1048*/ 	.word	0x00000000


	//----- nvinfo : EIATTR_CBANK_PARAM_SIZE
	.align		4
.L_36:
        /*104c*/ 	.byte	0x03, 0x19
        /*104e*/ 	.short	0x0470


	//----- nvinfo : EIATTR_PARAM_CBANK
	.align		4
        /*1050*/ 	.byte	0x04, 0x0a
        /*1052*/ 	.short	(.L_38 - .L_37)
	.align		4
.L_37:
        /*1054*/ 	.word	index@(.nv.constant0._ZN7cutlass13device_kernelINS_4gemm6kernel13GemmUniversalIN4cute5tupleIJiiiiEEENS1_10collective13CollectiveMmaINS1_37MainloopSm90TmaGmmaWarpSpecializedFP8ILi5ENS5_IJNS4_1CILi1EEESB_SB_EEENS1_32KernelTmaWarpSpecializedPingpongEEENS5_IJNSA_ILi64EEENSA_ILi256EEESF_EEENS_12float_e5m2_tENS5_IJlSB_lEEESI_SJ_NS4_8TiledMMAINS4_8MMA_AtomIJNS4_4SM904GMMA31MMA_64x256x32_F32E5M2E5M2_SS_TNILNSN_7ScaleInE1ELSP_1EEEEEENS4_6LayoutISC_NS5_IJNSA_ILi0EEEST_ST_EEEEENS5_IJNS4_10UnderscoreESW_SW_EEEEENS4_13SM90_TMA_LOADENS4_14ComposedLayoutINS4_7SwizzleILi2ELi4ELi3EEENS4_18smem_ptr_flag_bitsILi8EEENSS_INS5_IJNSA_ILi8EEESF_EEENS5_IJSF_SB_EEEEEEEvNS4_8identityESZ_S19_vS1A_EENS_8epilogue10collective6detail29Sm90TmaWarpSpecializedAdapterINS1D_15DefaultEpilogueISI_SJ_SJ_NS1C_6thread17LinearCombinationISI_Li1EffLNS1H_9ScaleType4KindE0ELNS_15FloatRoundStyleE2ESI_EENS1_15EpilogueDefaultEEEEEvvEEEEvNT_6ParamsE)
        /*1058*/ 	.short	0x0210
        /*105a*/ 	.short	0x0470


	//----- nvinfo : EIATTR_SW_WAR
	.align		4
.L_38:
        /*105c*/ 	.byte	0x04, 0x36
        /*105e*/ 	.short	(.L_40 - .L_39)
.L_39:
        /*1060*/ 	.word	0x00000008
.L_40:


//--------------------- .nv.callgraph             --------------------------
	.section	.nv.callgraph,"",@"SHT_CUDA_CALLGRAPH"
	.align	4
	.sectionentsize	8
	.align		4
        /*0000*/ 	.word	0x00000000
	.align		4
        /*0004*/ 	.word	0xffffffff
	.align		4
        /*0008*/ 	.word	0x00000000
	.align		4
        /*000c*/ 	.word	0xfffffffe
	.align		4
        /*0010*/ 	.word	0x00000000
	.align		4
        /*0014*/ 	.word	0xfffffffd
	.align		4
        /*0018*/ 	.word	0x00000000
	.align		4
        /*001c*/ 	.word	0xfffffffc


//--------------------- .nv.constant4             --------------------------
	.section	.nv.constant4,"a",@progbits
	.align	8
	.align		8
.nv.constant4:
        /*0000*/ 	.dword	_ZN39_INTERNAL_8cc593af_4_k_cu_9f13243e_46894cuda3std3__45__cpo5beginE
	.align		8
        /*0008*/ 	.dword	_ZN39_INTERNAL_8cc593af_4_k_cu_9f13243e_46894cuda3std3__45__cpo3endE
	.align		8
        /*0010*/ 	.dword	_ZN39_INTERNAL_8cc593af_4_k_cu_9f13243e_46894cuda3std3__45__cpo6cbeginE
	.align		8
        /*0018*/ 	.dword	_ZN39_INTERNAL_8cc593af_4_k_cu_9f13243e_46894cuda3std3__45__cpo4cendE
	.align		8
        /*0020*/ 	.dword	_ZN39_INTERNAL_8cc593af_4_k_cu_9f13243e_46894cuda3std3__441_GLOBAL__N__8cc593af_4_k_cu_9f13243e_46896ignoreE
	.align		8
        /*0028*/ 	.dword	_ZN39_INTERNAL_8cc593af_4_k_cu_9f13243e_46894cuda3std3__419piecewise_constructE
	.align		8
        /*0030*/ 	.dword	_ZN39_INTERNAL_8cc593af_4_k_cu_9f13243e_46894cuda3std3__48in_placeE
	.align		8
        /*0038*/ 	.dword	_ZN39_INTERNAL_8cc593af_4_k_cu_9f13243e_46894cuda3std6ranges3__45__cpo4swapE
	.align		8
        /*0040*/ 	.dword	_ZN39_INTERNAL_8cc593af_4_k_cu_9f13243e_46894cuda3std6ranges3__45__cpo9iter_moveE
	.align		8
        /*0048*/ 	.dword	_ZN39_INTERNAL_8cc593af_4_k_cu_9f13243e_46894cute7productE
	.align		8
        /*0050*/ 	.dword	_ZN39_INTERNAL_8cc593af_4_k_cu_9f13243e_46894cute1_E


//--------------------- .text._ZN7cutlass13device_kernelINS_4gemm6kernel13GemmUniversalIN4cute5tupleIJiiiiEEENS1_10collective13CollectiveMmaINS1_37MainloopSm90TmaGmmaWarpSpecializedFP8ILi5ENS5_IJNS4_1CILi1EEESB_SB_EEENS1_32KernelTmaWarpSpecializedPingpongEEENS5_IJNSA_ILi64EEENSA_ILi256EEESF_EEENS_12float_e5m2_tENS5_IJlSB_lEEESI_SJ_NS4_8TiledMMAINS4_8MMA_AtomIJNS4_4SM904GMMA31MMA_64x256x32_F32E5M2E5M2_SS_TNILNSN_7ScaleInE1ELSP_1EEEEEENS4_6LayoutISC_NS5_IJNSA_ILi0EEEST_ST_EEEEENS5_IJNS4_10UnderscoreESW_SW_EEEEENS4_13SM90_TMA_LOADENS4_14ComposedLayoutINS4_7SwizzleILi2ELi4ELi3EEENS4_18smem_ptr_flag_bitsILi8EEENSS_INS5_IJNSA_ILi8EEESF_EEENS5_IJSF_SB_EEEEEEEvNS4_8identityESZ_S19_vS1A_EENS_8epilogue10collective6detail29Sm90TmaWarpSpecializedAdapterINS1D_15DefaultEpilogueISI_SJ_SJ_NS1C_6thread17LinearCombinationISI_Li1EffLNS1H_9ScaleType4KindE0ELNS_15FloatRoundStyleE2ESI_EENS1_15EpilogueDefaultEEEEEvvEEEEvNT_6ParamsE --------------------------
	.section	.text._ZN7cutlass13device_kernelINS_4gemm6kernel13GemmUniversalIN4cute5tupleIJiiiiEEENS1_10collective13CollectiveMmaINS1_37MainloopSm90TmaGmmaWarpSpecializedFP8ILi5ENS5_IJNS4_1CILi1EEESB_SB_EEENS1_32KernelTmaWarpSpecializedPingpongEEENS5_IJNSA_ILi64EEENSA_ILi256EEESF_EEENS_12float_e5m2_tENS5_IJlSB_lEEESI_SJ_NS4_8TiledMMAINS4_8MMA_AtomIJNS4_4SM904GMMA31MMA_64x256x32_F32E5M2E5M2_SS_TNILNSN_7ScaleInE1ELSP_1EEEEEENS4_6LayoutISC_NS5_IJNSA_ILi0EEEST_ST_EEEEENS5_IJNS4_10UnderscoreESW_SW_EEEEENS4_13SM90_TMA_LOADENS4_14ComposedLayoutINS4_7SwizzleILi2ELi4ELi3EEENS4_18smem_ptr_flag_bitsILi8EEENSS_INS5_IJNSA_ILi8EEESF_EEENS5_IJSF_SB_EEEEEEEvNS4_8identityESZ_S19_vS1A_EENS_8epilogue10collective6detail29Sm90TmaWarpSpecializedAdapterINS1D_15DefaultEpilogueISI_SJ_SJ_NS1C_6thread17LinearCombinationISI_Li1EffLNS1H_9ScaleType4KindE0ELNS_15FloatRoundStyleE2ESI_EENS1_15EpilogueDefaultEEEEEvvEEEEvNT_6ParamsE,"ax",@progbits
	.align	128
.text._ZN7cutlass13device_kernelINS_4gemm6kernel13GemmUniversalIN4cute5tupleIJiiiiEEENS1_10collective13CollectiveMmaINS1_37MainloopSm90TmaGmmaWarpSpecializedFP8ILi5ENS5_IJNS4_1CILi1EEESB_SB_EEENS1_32KernelTmaWarpSpecializedPingpongEEENS5_IJNSA_ILi64EEENSA_ILi256EEESF_EEENS_12float_e5m2_tENS5_IJlSB_lEEESI_SJ_NS4_8TiledMMAINS4_8MMA_AtomIJNS4_4SM904GMMA31MMA_64x256x32_F32E5M2E5M2_SS_TNILNSN_7ScaleInE1ELSP_1EEEEEENS4_6LayoutISC_NS5_IJNSA_ILi0EEEST_ST_EEEEENS5_IJNS4_10UnderscoreESW_SW_EEEEENS4_13SM90_TMA_LOADENS4_14ComposedLayoutINS4_7SwizzleILi2ELi4ELi3EEENS4_18smem_ptr_flag_bitsILi8EEENSS_INS5_IJNSA_ILi8EEESF_EEENS5_IJSF_SB_EEEEEEEvNS4_8identityESZ_S19_vS1A_EENS_8epilogue10collective6detail29Sm90TmaWarpSpecializedAdapterINS1D_15DefaultEpilogueISI_SJ_SJ_NS1C_6thread17LinearCombinationISI_Li1EffLNS1H_9ScaleType4KindE0ELNS_15FloatRoundStyleE2ESI_EENS1_15EpilogueDefaultEEEEEvvEEEEvNT_6ParamsE:
        .type           _ZN7cutlass13device_kernelINS_4gemm6kernel13GemmUniversalIN4cute5tupleIJiiiiEEENS1_10collective13CollectiveMmaINS1_37MainloopSm90TmaGmmaWarpSpecializedFP8ILi5ENS5_IJNS4_1CILi1EEESB_SB_EEENS1_32KernelTmaWarpSpecializedPingpongEEENS5_IJNSA_ILi64EEENSA_ILi256EEESF_EEENS_12float_e5m2_tENS5_IJlSB_lEEESI_SJ_NS4_8TiledMMAINS4_8MMA_AtomIJNS4_4SM904GMMA31MMA_64x256x32_F32E5M2E5M2_SS_TNILNSN_7ScaleInE1ELSP_1EEEEEENS4_6LayoutISC_NS5_IJNSA_ILi0EEEST_ST_EEEEENS5_IJNS4_10UnderscoreESW_SW_EEEEENS4_13SM90_TMA_LOADENS4_14ComposedLayoutINS4_7SwizzleILi2ELi4ELi3EEENS4_18smem_ptr_flag_bitsILi8EEENSS_INS5_IJNSA_ILi8EEESF_EEENS5_IJSF_SB_EEEEEEEvNS4_8identityESZ_S19_vS1A_EENS_8epilogue10collective6detail29Sm90TmaWarpSpecializedAdapterINS1D_15DefaultEpilogueISI_SJ_SJ_NS1C_6thread17LinearCombinationISI_Li1EffLNS1H_9ScaleType4KindE0ELNS_15FloatRoundStyleE2ESI_EENS1_15EpilogueDefaultEEEEEvvEEEEvNT_6ParamsE,@function
        .size           _ZN7cutlass13device_kernelINS_4gemm6kernel13GemmUniversalIN4cute5tupleIJiiiiEEENS1_10collective13CollectiveMmaINS1_37MainloopSm90TmaGmmaWarpSpecializedFP8ILi5ENS5_IJNS4_1CILi1EEESB_SB_EEENS1_32KernelTmaWarpSpecializedPingpongEEENS5_IJNSA_ILi64EEENSA_ILi256EEESF_EEENS_12float_e5m2_tENS5_IJlSB_lEEESI_SJ_NS4_8TiledMMAINS4_8MMA_AtomIJNS4_4SM904GMMA31MMA_64x256x32_F32E5M2E5M2_SS_TNILNSN_7ScaleInE1ELSP_1EEEEEENS4_6LayoutISC_NS5_IJNSA_ILi0EEEST_ST_EEEEENS5_IJNS4_10UnderscoreESW_SW_EEEEENS4_13SM90_TMA_LOADENS4_14ComposedLayoutINS4_7SwizzleILi2ELi4ELi3EEENS4_18smem_ptr_flag_bitsILi8EEENSS_INS5_IJNSA_ILi8EEESF_EEENS5_IJSF_SB_EEEEEEEvNS4_8identityESZ_S19_vS1A_EENS_8epilogue10collective6detail29Sm90TmaWarpSpecializedAdapterINS1D_15DefaultEpilogueISI_SJ_SJ_NS1C_6thread17LinearCombinationISI_Li1EffLNS1H_9ScaleType4KindE0ELNS_15FloatRoundStyleE2ESI_EENS1_15EpilogueDefaultEEEEEvvEEEEvNT_6ParamsE,(.L_x_334 - _ZN7cutlass13device_kernelINS_4gemm6kernel13GemmUniversalIN4cute5tupleIJiiiiEEENS1_10collective13CollectiveMmaINS1_37MainloopSm90TmaGmmaWarpSpecializedFP8ILi5ENS5_IJNS4_1CILi1EEESB_SB_EEENS1_32KernelTmaWarpSpecializedPingpongEEENS5_IJNSA_ILi64EEENSA_ILi256EEESF_EEENS_12float_e5m2_tENS5_IJlSB_lEEESI_SJ_NS4_8TiledMMAINS4_8MMA_AtomIJNS4_4SM904GMMA31MMA_64x256x32_F32E5M2E5M2_SS_TNILNSN_7ScaleInE1ELSP_1EEEEEENS4_6LayoutISC_NS5_IJNSA_ILi0EEEST_ST_EEEEENS5_IJNS4_10UnderscoreESW_SW_EEEEENS4_13SM90_TMA_LOADENS4_14ComposedLayoutINS4_7SwizzleILi2ELi4ELi3EEENS4_18smem_ptr_flag_bitsILi8EEENSS_INS5_IJNSA_ILi8EEESF_EEENS5_IJSF_SB_EEEEEEEvNS4_8identityESZ_S19_vS1A_EENS_8epilogue10collective6detail29Sm90TmaWarpSpecializedAdapterINS1D_15DefaultEpilogueISI_SJ_SJ_NS1C_6thread17LinearCombinationISI_Li1EffLNS1H_9ScaleType4KindE0ELNS_15FloatRoundStyleE2ESI_EENS1_15EpilogueDefaultEEEEEvvEEEEvNT_6ParamsE)
        .other          _ZN7cutlass13device_kernelINS_4gemm6kernel13GemmUniversalIN4cute5tupleIJiiiiEEENS1_10collective13CollectiveMmaINS1_37MainloopSm90TmaGmmaWarpSpecializedFP8ILi5ENS5_IJNS4_1CILi1EEESB_SB_EEENS1_32KernelTmaWarpSpecializedPingpongEEENS5_IJNSA_ILi64EEENSA_ILi256EEESF_EEENS_12float_e5m2_tENS5_IJlSB_lEEESI_SJ_NS4_8TiledMMAINS4_8MMA_AtomIJNS4_4SM904GMMA31MMA_64x256x32_F32E5M2E5M2_SS_TNILNSN_7ScaleInE1ELSP_1EEEEEENS4_6LayoutISC_NS5_IJNSA_ILi0EEEST_ST_EEEEENS5_IJNS4_10UnderscoreESW_SW_EEEEENS4_13SM90_TMA_LOADENS4_14ComposedLayoutINS4_7SwizzleILi2ELi4ELi3EEENS4_18smem_ptr_flag_bitsILi8EEENSS_INS5_IJNSA_ILi8EEESF_EEENS5_IJSF_SB_EEEEEEEvNS4_8identityESZ_S19_vS1A_EENS_8epilogue10collective6detail29Sm90TmaWarpSpecializedAdapterINS1D_15DefaultEpilogueISI_SJ_SJ_NS1C_6thread17LinearCombinationISI_Li1EffLNS1H_9ScaleType4KindE0ELNS_15FloatRoundStyleE2ESI_EENS1_15EpilogueDefaultEEEEEvvEEEEvNT_6ParamsE,@"STO_CUDA_ENTRY STV_DEFAULT"
_ZN7cutlass13device_kernelINS_4gemm6kernel13GemmUniversalIN4cute5tupleIJiiiiEEENS1_10collective13CollectiveMmaINS1_37MainloopSm90TmaGmmaWarpSpecializedFP8ILi5ENS5_IJNS4_1CILi1EEESB_SB_EEENS1_32KernelTmaWarpSpecializedPingpongEEENS5_IJNSA_ILi64EEENSA_ILi256EEESF_EEENS_12float_e5m2_tENS5_IJlSB_lEEESI_SJ_NS4_8TiledMMAINS4_8MMA_AtomIJNS4_4SM904GMMA31MMA_64x256x32_F32E5M2E5M2_SS_TNILNSN_7ScaleInE1ELSP_1EEEEEENS4_6LayoutISC_NS5_IJNSA_ILi0EEEST_ST_EEEEENS5_IJNS4_10UnderscoreESW_SW_EEEEENS4_13SM90_TMA_LOADENS4_14ComposedLayoutINS4_7SwizzleILi2ELi4ELi3EEENS4_18smem_ptr_flag_bitsILi8EEENSS_INS5_IJNSA_ILi8EEESF_EEENS5_IJSF_SB_EEEEEEEvNS4_8identityESZ_S19_vS1A_EENS_8epilogue10collective6detail29Sm90TmaWarpSpecializedAdapterINS1D_15DefaultEpilogueISI_SJ_SJ_NS1C_6thread17LinearCombinationISI_Li1EffLNS1H_9ScaleType4KindE0ELNS_15FloatRoundStyleE2ESI_EENS1_15EpilogueDefaultEEEEEvvEEEEvNT_6ParamsE:
[----:B------:R-:W0:Y:S02]  /*0000*/  LDC R1, c[0x0][0x28] ;  /* 0x00000a00ff017b82 */ /* 0x000e240000000800 */
[----:B0-----:R-:W-:Y:S01]  /*0010*/  VIADD R1, R1, 0xfffffef0 ;  /* 0xfffffef001017836 */ /* 0x001fe20000000000 */
[----:B------:R-:W0:Y:S01]  /*0020*/  S2R R2, SR_TID.X ;  /* 0x0000000000027919 */ /* 0x000e220000002100 */
[----:B------:R-:W-:Y:S01]  /*0030*/  ELECT P0, URZ, PT ;  /* 0x00000000003f782f */ /* 0x000fe20003800000 */
[----:B------:R-:W-:Y:S01]  /*0040*/  BSSY B0, `(.L_x_0) ;  /* 0x0000014000007945 */ /* 0x000fe20003800000 */
[----:B0-----:R-:W-:-:S05]  /*0050*/  SHF.R.U32.HI R0, RZ, 0x5, R2 ;  /* 0x00000005ff007819 */ /* 0x001fca0000011602 */
[----:B------:R-:W0:Y:S02]  /*0060*/  SHFL.IDX PT, R3, R0, RZ, 0x1f ;  /* 0x00001fff00037589 */ /* 0x000e2400000e0000 */
[----:B0-----:R-:W-:Y:S02]  /*0070*/  R2UR UR6, R3 ;  /* 0x00000000030672ca */ /* 0x001fe400000e0000 */
[----:B------:R-:W-:-:S05]  /*0080*/  SHF.R.U32.HI R3, RZ, 0x7, R2 ;  /* 0x00000007ff037819 */ /* 0x000fca0000011602 */
[----:B------:R0:W1:Y:S06]  /*0090*/  SHFL.IDX PT, R4, R3, RZ, 0x1f ;  /* 0x00001fff03047589 */ /* 0x00006c00000e0000 */
[----:B------:R-:W-:Y:S02]  /*00a0*/  USHF.R.S32.HI UR4, URZ, 0x1f, UR6 ;  /* 0x0000001f3f047899 */ /* 0x000fe40008011406 */
[----:B------:R-:W-:Y:S02]  /*00b0*/  ISETP.NE.OR P0, PT, RZ, UR6, !P0 ;  /* 0x00000006ff007c0c */ /* 0x000fe4000c705670 */
[----:B------:R-:W-:-:S04]  /*00c0*/  ULEA.HI UR4, UR4, UR6, URZ, 0x2 ;  /* 0x0000000604047291 */ /* 0x000fc8000f8f103f */
[----:B------:R-:W-:-:S04]  /*00d0*/  ULOP3.LUT UR4, UR4, 0xfffffffc, URZ, 0xc0, !UPT ;  /* 0xfffffffc04047892 */ /* 0x000fc8000f8ec03f */
[----:B------:R-:W-:-:S03]  /*00e0*/  UIADD3 UR6, UR6, -UR4, URZ ;  /* 0x8000000406067290 */ /* 0x000fc6000fffe03f */
[----:B0-----:R-:W-:Y:S09]  /*00f0*/  @P0 BRA `(.L_x_1) ;  /* 0x0000000000200947 */ /* 0x001ff20003800000 */
[----:B------:R-:W-:Y:S02]  /*0100*/  ULDC.64 UR4, c[0x0][0x198] ;  /* 0x0000660000047ab9 */ /* 0x000fe40000000a00 */
[----:B------:R-:W-:Y:S02]  /*0110*/  UIADD3 UR8, UP0, UR4, 0xf0, URZ ;  /* 0x000000f004087890 */ /* 0x000fe4000ff1e03f */
[----:B------:R-:W-:Y:S02]  /*0120*/  UIADD3 UR4, UP1, UR4, 0x1f0, URZ ;  /* 0x000001f004047890 */ /* 0x000fe4000ff3e03f */
[----:B------:R-:W-:Y:S02]  /*0130*/  UIADD3.X UR9, URZ, UR5, URZ, UP0, !UPT ;  /* 0x000000053f097290 */ /* 0x000fe400087fe43f */
[----:B------:R-:W-:-:S07]  /*0140*/  UIADD3.X UR5, URZ, UR5, URZ, UP1, !UPT ;  /* 0x000000053f057290 */ /* 0x000fce0008ffe43f */
[----:B------:R0:W-:Y:S02]  /*0150*/  UTMACCTL.PF [UR8] ;  /* 0x00000000080079b9 */ /* 0x0001e40008040000 */
[----:B------:R0:W-:Y:S02]  /*0160*/  UTMACCTL.PF [UR4] ;  /* 0x00000000040079b9 */ /* 0x0001e40008040000 */
[----:B0-----:R-:W-:Y:S01]  /*0170*/  NOP ;  /* 0x0000000000007918 */ /* 0x001fe20000000000 */
.L_x_1:
[----:B------:R-:W-:Y:S05]  /*0180*/  BSYNC B0 ;  /* 0x0000000000007941 */ /* 0x000fea0003800000 */
.L_x_0:
[----:B------:R-:W0:Y:S01]  /*0190*/  SHFL.IDX PT, R5, R0, RZ, 0x1f ;  /* 0x00001fff00057589 */ /* 0x000e2200000e0000 */
[----:B-1----:R-:W-:Y:S01]  /*01a0*/  R2UR UR14, R4 ;  /* 0x00000000040e72ca */ /* 0x002fe200000e0000 */
[----:B------:R-:W-:-:S04]  /*01b0*/  UISETP.NE.AND UP0, UPT, UR6, 0x3, UPT ;  /* 0x000000030600788c */ /* 0x000fc8000bf05270 */
[----:B------:R-:W-:-:S08]  /*01c0*/  UISETP.EQ.OR UP0, UPT, UR6, URZ, !UP0 ;  /* 0x0000003f0600728c */ /* 0x000fd0000c702670 */
[----:B------:R-:W-:Y:S02]  /*01d0*/  UIADD3 UR12, UR14, -0x1, URZ ;  /* 0xffffffff0e0c7890 */ /* 0x000fe4000fffe03f */
[----:B------:R-:W-:Y:S02]  /*01e0*/  UISETP.EQ.AND UP0, UPT, UR14, URZ, UP0 ;  /* 0x0000003f0e00728c */ /* 0x000fe40008702270 */
[----:B------:R-:W-:Y:S02]  /*01f0*/  UISETP.GE.U32.AND UP1, UPT, UR12, 0x2, UPT ;  /* 0x000000020c00788c */ /* 0x000fe4000bf26070 */
[----:B------:R-:W-:Y:S01]  /*0200*/  USEL UR13, URZ, 0x1, !UP0 ;  /* 0x000000013f0d7887 */ /* 0x000fe2000c000000 */
[----:B0-----:R-:W-:-:S03]  /*0210*/  ISETP.NE.AND P0, PT, R5, RZ, PT ;  /* 0x000000ff0500720c */ /* 0x001fc60003f05270 */
[----:B------:R-:W-:-:S10]  /*0220*/  USEL UR13, UR13, 0x2, UP1 ;  /* 0x000000020d0d7887 */ /* 0x000fd40008800000 */
[----:B------:R-:W-:Y:S05]  /*0230*/  @P0 BRA `(.L_x_2) ;  /* 0x0000000000600947 */ /* 0x000fea0003800000 */
[----:B------:R-:W0:Y:S01]  /*0240*/  S2UR UR7, SR_CgaCtaId ;  /* 0x00000000000779c3 */ /* 0x000e220000008800 */
[----:B------:R-:W-:Y:S01]  /*0250*/  UMOV UR4, 0x400 ;  /* 0x0000040000047882 */ /* 0x000fe20000000000 */
[----:B------:R-:W-:Y:S01]  /*0260*/  UMOV UR5, 0x1 ;  /* 0x0000000100057882 */ /* 0x000fe20000000000 */
[----:B------:R-:W-:Y:S01]  /*0270*/  UMOV UR8, 0x80 ;  /* 0x0000008000087882 */ /* 0x000fe20000000000 */
[----:B------:R-:W-:Y:S01]  /*0280*/  ELECT P0, URZ, PT ;  /* 0x00000000003f782f */ /* 0x000fe20003800000 */
[----:B------:R-:W-:-:S04]  /*0290*/  UIADD3 UR8, -UR8, 0x100000, URZ ;  /* 0x0010000008087890 */ /* 0x000fc8000fffe13f */
[----:B------:R-:W-:Y:S02]  /*02a0*/  USHF.L.U32 UR9, UR8, 0xb, URZ ;  /* 0x0000000b08097899 */ /* 0x000fe4000800063f */
[----:B------:R-:W-:Y:S02]  /*02b0*/  USHF.L.U32 UR8, UR8, 0x1, URZ ;  /* 0x0000000108087899 */ /* 0x000fe4000800063f */
[----:B0-----:R-:W-:Y:S02]  /*02c0*/  ULEA UR7, UR7, UR4, 0x18 ;  /* 0x0000000407077291 */ /* 0x001fe4000f8ec03f */
[----:B------:R-:W-:-:S04]  /*02d0*/  UIADD3 UR4, -UR5, 0x100000, URZ ;  /* 0x0010000005047890 */ /* 0x000fc8000fffe13f */
[----:B------:R-:W-:Y:S02]  /*02e0*/  USHF.L.U32 UR5, UR4, 0xb, URZ ;  /* 0x0000000b04057899 */ /* 0x000fe4000800063f */
[----:B------:R-:W-:Y:S01]  /*02f0*/  USHF.L.U32 UR4, UR4, 0x1, URZ ;  /* 0x0000000104047899 */ /* 0x000fe2000800063f */
[----:B------:R-:W0:Y:S11]  /*0300*/  FENCE.VIEW.ASYNC.S ;  /* 0x00000000000073c6 */ /* 0x000e360000000000 */
[----:B0-----:R0:W1:Y:S01]  /*0310*/  SYNCS.EXCH.64 URZ, [UR7], UR4 ;  /* 0x00000004073f75b2 */ /* 0x0010620008000100 */
[----:B------:R0:W2:Y:S01]  /*0320*/  SYNCS.EXCH.64 URZ, [UR7+0x28], UR8 ;  /* 0x00002808073f75b2 */ /* 0x0000a20008000100 */
[----:B------:R0:W3:Y:S01]  /*0330*/  SYNCS.EXCH.64 URZ, [UR7+0x8], UR4 ;  /* 0x00000804073f75b2 */ /* 0x0000e20008000100 */
[----:B------:R0:W4:Y:S01]  /*0340*/  SYNCS.EXCH.64 URZ, [UR7+0x30], UR8 ;  /* 0x00003008073f75b2 */ /* 0x0001220008000100 */
[----:B------:R0:W0:Y:S01]  /*0350*/  SYNCS.EXCH.64 URZ, [UR7+0x10], UR4 ;  /* 0x00001004073f75b2 */ /* 0x0000220008000100 */
[----:B------:R0:W0:Y:S01]  /*0360*/  SYNCS.EXCH.64 URZ, [UR7+0x38], UR8 ;  /* 0x00003808073f75b2 */ /* 0x0000220008000100 */
[----:B------:R0:W0:Y:S01]  /*0370*/  SYNCS.EXCH.64 URZ, [UR7+0x18], UR4 ;  /* 0x00001804073f75b2 */ /* 0x0000220008000100 */
[----:B------:R0:W0:Y:S01]  /*0380*/  SYNCS.EXCH.64 URZ, [UR7+0x40], UR8 ;  /* 0x00004008073f75b2 */ /* 0x0000220008000100 */
[----:B------:R0:W0:Y:S01]  /*0390*/  SYNCS.EXCH.64 URZ, [UR7+0x20], UR4 ;  /* 0x00002004073f75b2 */ /* 0x0000220008000100 */
[----:B------:R0:W0:Y:S01]  /*03a0*/  SYNCS.EXCH.64 URZ, [UR7+0x48], UR8 ;  /* 0x00004808073f75b2 */ /* 0x0000220008000100 */
[----:B------:R-:W-:Y:S01]  /*03b0*/  NOP ;  /* 0x0000000000007918 */ /* 0x000fe20000000000 */
.L_x_2:
[----:B------:R-:W5:Y:S01]  /*03c0*/  SHFL.IDX PT, R5, R0, RZ, 0x1f ;  /* 0x00001fff00057589 */ /* 0x000f6200000e0000 */
[----:B------:R-:W-:Y:S01]  /*03d0*/  ELECT P0, URZ, PT ;  /* 0x00000000003f782f */ /* 0x000fe20003800000 */
[----:B------:R-:W-:Y:S01]  /*03e0*/  NOP ;  /* 0x0000000000007918 */ /* 0x000fe20000000000 */
[----:B------:R-:W-:Y:S01]  /*03f0*/  ELECT P1, URZ, PT ;  /* 0x00000000003f782f */ /* 0x000fe20003820000 */
[----:B------:R-:W1:Y:S01]  /*0400*/  SHFL.IDX PT, R4, R0, RZ, 0x1f ;  /* 0x00001fff00047589 */ /* 0x000e6200000e0000 */
[----:B0-----:R-:W-:Y:S01]  /*0410*/  UMOV UR4, 0x20 ;  /* 0x0000002000047882 */ /* 0x001fe20000000000 */
[----:B------:R-:W-:Y:S01]  /*0420*/  UMOV UR9, 0x80 ;  /* 0x0000008000097882 */ /* 0x000fe20000000000 */
[----:B------:R-:W-:Y:S01]  /*0430*/  NOP ;  /* 0x0000000000007918 */ /* 0x000fe20000000000 */
[----:B------:R0:W2:Y:S01]  /*0440*/  SHFL.IDX PT, R0, R3, RZ, 0x1f ;  /* 0x00001fff03007589 */ /* 0x0000a200000e0000 */
[----:B------:R-:W-:Y:S01]  /*0450*/  ULDC.64 UR22, c[0x0][0x208] ;  /* 0x0000820000167ab9 */ /* 0x000fe20000000a00 */
[----:B0-----:R-:W-:-:S04]  /*0460*/  SHF.R.S32.HI R3, RZ, 0x1f, R2 ;  /* 0x0000001fff037819 */ /* 0x001fc80000011402 */
[----:B------:R-:W-:Y:S02]  /*0470*/  LEA.HI R3, R3, R2, RZ, 0x7 ;  /* 0x0000000203037211 */ /* 0x000fe400078f38ff */
[----:B-----5:R-:W-:Y:S02]  /*0480*/  ISETP.NE.OR P0, PT, R5, RZ, !P0 ;  /* 0x000000ff0500720c */ /* 0x020fe40004705670 */
[----:B------:R-:W-:Y:S02]  /*0490*/  LOP3.LUT R3, R3, 0xffffff80, RZ, 0xc0, !PT ;  /* 0xffffff8003037812 */ /* 0x000fe400078ec0ff */
[----:B-1----:R-:W-:-:S03]  /*04a0*/  ISETP.NE.OR P1, PT, R4, RZ, !P1 ;  /* 0x000000ff0400720c */ /* 0x002fc60004f25670 */
[----:B------:R-:W-:Y:S01]  /*04b0*/  IMAD.IADD R3, R2, 0x1, -R3 ;  /* 0x0000000102037824 */ /* 0x000fe200078e0a03 */
[----:B--2---:R-:W-:-:S05]  /*04c0*/  R2UR UR17, R0 ;  /* 0x00000000001172ca */ /* 0x004fca00000e0000 */
[----:B------:R-:W-:-:S04]  /*04d0*/  VOTEU.ALL UP0, P0 ;  /* 0x00000000003f7886 */ /* 0x000fc80000000000 */
[----:B------:R-:W-:Y:S01]  /*04e0*/  VOTEU.ALL UP1, P1 ;  /* 0x00000000003f7886 */ /* 0x000fe20000820000 */
[----:B------:R-:W0:Y:S01]  /*04f0*/  @!UP0 S2UR UR8, SR_CgaCtaId ;  /* 0x00000000000889c3 */ /* 0x000e220000008800 */
[----:B------:R-:W-:Y:S01]  /*0500*/  @!UP0 UMOV UR7, 0x400 ;  /* 0x0000040000078882 */ /* 0x000fe20000000000 */
[----:B------:R-:W-:-:S04]  /*0510*/  @!UP0 UIADD3 UR4, -UR4, 0x100000, URZ ;  /* 0x0010000004048890 */ /* 0x000fc8000fffe13f */
[----:B------:R-:W-:Y:S02]  /*0520*/  @!UP0 USHF.L.U32 UR5, UR4, 0xb, URZ ;  /* 0x0000000b04058899 */ /* 0x000fe4000800063f */
[----:B------:R-:W-:Y:S01]  /*0530*/  @!UP0 USHF.L.U32 UR4, UR4, 0x1, URZ ;  /* 0x0000000104048899 */ /* 0x000fe2000800063f */
[----:B------:R-:W-:Y:S01]  /*0540*/  @!UP1 UMOV UR10, 0x400 ;  /* 0x00000400000a9882 */ /* 0x000fe20000000000 */
[----:B------:R-:W-:Y:S01]  /*0550*/  VOTEU.ALL UP2, P1 ;  /* 0x00000000003f7886 */ /* 0x000fe20000840000 */
[----:B------:R-:W-:Y:S01]  /*0560*/  VOTEU.ALL UP3, P1 ;  /* 0x00000000003f7886 */ /* 0x000fe20000860000 */
[----:B------:R-:W-:Y:S01]  /*0570*/  VOTEU.ALL UP4, P1 ;  /* 0x00000000003f7886 */ /* 0x000fe20000880000 */
[----:B------:R-:W1:Y:S01]  /*0580*/  @!UP1 S2UR UR11, SR_CgaCtaId ;  /* 0x00000000000b99c3 */ /* 0x000e620000008800 */
[----:B------:R-:W-:Y:S01]  /*0590*/  VOTEU.ALL UP5, P1 ;  /* 0x00000000003f7886 */ /* 0x000fe200008a0000 */
[----:B------:R-:W-:Y:S01]  /*05a0*/  ISETP.NE.AND P1, PT, RZ, UR14, PT ;  /* 0x0000000eff007c0c */ /* 0x000fe2000bf25270 */
[----:B0-----:R-:W-:-:S02]  /*05b0*/  @!UP0 ULEA UR7, UR8, UR7, 0x18 ;  /* 0x0000000708078291 */ /* 0x001fc4000f8ec03f */
[----:B------:R-:W-:-:S04]  /*05c0*/  @!UP1 UIADD3 UR8, -UR9, 0x100000, URZ ;  /* 0x0010000009089890 */ /* 0x000fc8000fffe13f */
[----:B------:R-:W-:Y:S02]  /*05d0*/  @!UP1 USHF.L.U32 UR9, UR8, 0xb, URZ ;  /* 0x0000000b08099899 */ /* 0x000fe4000800063f */
[----:B------:R-:W-:Y:S01]  /*05e0*/  @!UP1 USHF.L.U32 UR8, UR8, 0x1, URZ ;  /* 0x0000000108089899 */ /* 0x000fe2000800063f */
[----:B------:R-:W-:Y:S01]  /*05f0*/  VOTEU.ALL UP0, P0 ;  /* 0x00000000003f7886 */ /* 0x000fe20000000000 */
[----:B-1----:R-:W-:Y:S01]  /*0600*/  @!UP1 ULEA UR10, UR11, UR10, 0x18 ;  /* 0x0000000a0b0a9291 */ /* 0x002fe2000f8ec03f */
[----:B------:R-:W-:Y:S01]  /*0610*/  VOTEU.ALL UP1, P0 ;  /* 0x00000000003f7886 */ /* 0x000fe20000020000 */
[----:B------:R-:W0:Y:S02]  /*0620*/  FENCE.VIEW.ASYNC.S ;  /* 0x00000000000073c6 */ /* 0x000e240000000000 */
[----:B0-----:R-:W3:Y:S02]  /*0630*/  @!UP0 SYNCS.EXCH.64 URZ, [UR7+0x80], UR4 ;  /* 0x00008004073f85b2 */ /* 0x001ee40008000100 */
[----:B------:R0:W3:Y:S01]  /*0640*/  @!UP1 SYNCS.EXCH.64 URZ, [UR7+0x88], UR4 ;  /* 0x00008804073f95b2 */ /* 0x0000e20008000100 */
[----:B------:R-:W-:Y:S01]  /*0650*/  NOP ;  /* 0x0000000000007918 */ /* 0x000fe20000000000 */
[----:B0-----:R-:W-:-:S02]  /*0660*/  ULDC.64 UR4, c[0x0][0x598] ;  /* 0x0001660000047ab9 */ /* 0x001fc40000000a00 */
[----:B------:R-:W-:Y:S02]  /*0670*/  ISETP.NE.U32.AND P0, PT, RZ, UR4, PT ;  /* 0x00000004ff007c0c */ /* 0x000fe4000bf05070 */
[----:B------:R0:W3:Y:S02]  /*0680*/  @!UP2 SYNCS.EXCH.64 URZ, [UR10+0x60], UR8 ;  /* 0x000060080a3fa5b2 */ /* 0x0000e40008000100 */
[----:B------:R-:W-:Y:S01]  /*0690*/  ISETP.NE.AND.EX P0, PT, RZ, UR5, PT, P0 ;  /* 0x00000005ff007c0c */ /* 0x000fe2000bf05300 */
[----:B------:R0:W3:Y:S01]  /*06a0*/  @!UP3 SYNCS.EXCH.64 URZ, [UR10+0x68], UR8 ;  /* 0x000068080a3fb5b2 */ /* 0x0000e20008000100 */
[----:B------:R0:W3:Y:S01]  /*06b0*/  @!UP4 SYNCS.EXCH.64 URZ, [UR10+0x70], UR8 ;  /* 0x000070080a3fc5b2 */ /* 0x0000e20008000100 */
[----:B------:R0:W3:Y:S01]  /*06c0*/  @!UP5 SYNCS.EXCH.64 URZ, [UR10+0x78], UR8 ;  /* 0x000078080a3fd5b2 */ /* 0x0000e20008000100 */
[----:B------:R-:W-:Y:S01]  /*06d0*/  NOP ;  /* 0x0000000000007918 */ /* 0x000fe20000000000 */
[----:B---34-:R-:W-:Y:S08]  /*06e0*/  BAR.SYNC.DEFER_BLOCKING 0x0 ;  /* 0x0000000000007b1d */ /* 0x018ff00000010000 */
[----:B0-----:R-:W-:Y:S05]  /*06f0*/  @!P0 BRA `(.L_x_3) ;  /* 0x0000000000208947 */ /* 0x001fea0003800000 */
[----:B------:R-:W0:Y:S02]  /*0700*/  LDC.64 R4, c[0x0][0x598] ;  /* 0x00016600ff047b82 */ /* 0x000e240000000a00 */
[----:B0-----:R-:W2:Y:S02]  /*0710*/  LDG.E.64 R4, desc[UR22][R4.64] ;  /* 0x0000001604047981 */ /* 0x001ea4000c1e1b00 */
[----:B--2---:R-:W-:-:S04]  /*0720*/  ISETP.NE.U32.AND P0, PT, R4, RZ, PT ;  /* 0x000000ff0400720c */ /* 0x004fc80003f05070 */
[----:B------:R-:W-:-:S13]  /*0730*/  ISETP.NE.AND.EX P0, PT, R5, RZ, PT, P0 ;  /* 0x000000ff0500720c */ /* 0x000fda0003f05300 */
[----:B------:R-:W-:Y:S05]  /*0740*/  @!P0 BRA `(.L_x_3) ;  /* 0x00000000000c8947 */ /* 0x000fea0003800000 */
[----:B------:R-:W2:Y:S02]  /*0750*/  LD.E R4, desc[UR22][R4.64] ;  /* 0x0000001604047980 */ /* 0x000ea4000c101900 */
[----:B--2---:R-:W-:Y:S01]  /*0760*/  R2UR UR24, R4 ;  /* 0x00000000041872ca */ /* 0x004fe200000e0000 */
[----:B------:R-:W-:-:S14]  /*0770*/  BRA `(.L_x_4) ;  /* 0x0000000000247947 */ /* 0x000fdc0003800000 */
.L_x_3:
[----:B------:R-:W-:Y:S02]  /*0780*/  ULDC.64 UR4, c[0x0][0x588] ;  /* 0x0001620000047ab9 */ /* 0x000fe40000000a00 */
[----:B------:R-:W-:-:S04]  /*0790*/  ISETP.NE.U32.AND P0, PT, RZ, UR4, PT ;  /* 0x00000004ff007c0c */ /* 0x000fc8000bf05070 */
[----:B------:R-:W-:-:S13]  /*07a0*/  ISETP.NE.AND.EX P0, PT, RZ, UR5, PT, P0 ;  /* 0x00000005ff007c0c */ /* 0x000fda000bf05300 */
[----:B------:R-:W-:Y:S05]  /*07b0*/  @!P0 BRA `(.L_x_5) ;  /* 0x0000000000108947 */ /* 0x000fea0003800000 */
[----:B------:R-:W0:Y:S02]  /*07c0*/  LDC.64 R4, c[0x0][0x588] ;  /* 0x00016200ff047b82 */ /* 0x000e240000000a00 */
[----:B0-----:R-:W2:Y:S02]  /*07d0*/  LDG.E R4, desc[UR22][R4.64] ;  /* 0x0000001604047981 */ /* 0x001ea4000c1e1900 */
[----:B--2---:R-:W-:Y:S01]  /*07e0*/  R2UR UR24, R4 ;  /* 0x00000000041872ca */ /* 0x004fe200000e0000 */
[----:B------:R-:W-:-:S14]  /*07f0*/  BRA `(.L_x_4) ;  /* 0x0000000000047947 */ /* 0x000fdc0003800000 */
.L_x_5:
[----:B------:R-:W-:-:S05]  /*0800*/  ULDC UR24, c[0x0][0x580] ;  /* 0x0001600000187ab9 */ /* 0x000fca0000000800 */
.L_x_4:
[----:B------:R-:W-:Y:S02]  /*0810*/  ULDC.64 UR4, c[0x0][0x5a0] ;  /* 0x0001680000047ab9 */ /* 0x000fe40000000a00 */
[----:B------:R-:W-:-:S04]  /*0820*/  ISETP.NE.U32.AND P0, PT, RZ, UR4, PT ;  /* 0x00000004ff007c0c */ /* 0x000fc8000bf05070 */
[----:B------:R-:W-:-:S13]  /*0830*/  ISETP.NE.AND.EX P0, PT, RZ, UR5, PT, P0 ;  /* 0x00000005ff007c0c */ /* 0x000fda000bf05300 */
[----:B------:R-:W-:Y:S05]  /*0840*/  @!P0 BRA `(.L_x_6) ;  /* 0x0000000000208947 */ /* 0x000fea0003800000 */
        /* <DEDUP_REMOVED lines=8> */
.L_x_6:
        /* <DEDUP_REMOVED lines=8> */
.L_x_8:
[----:B------:R-:W-:-:S05]  /*0950*/  ULDC UR25, c[0x0][0x584] ;  /* 0x0001610000197ab9 */ /* 0x000fca0000000800 */
.L_x_7:
[----:B------:R-:W0:Y:S01]  /*0960*/  LDC R0, c[0x0][0x65c] ;  /* 0x00019700ff007b82 */ /* 0x000e220000000800 */
[----:B------:R-:W1:Y:S01]  /*0970*/  S2R R12, SR_CTAID.Y ;  /* 0x00000000000c7919 */ /* 0x000e620000002600 */
[----:B------:R-:W-:Y:S01]  /*0980*/  IMAD.MOV.U32 R5, RZ, RZ, RZ ;  /* 0x000000ffff057224 */ /* 0x000fe200078e00ff */
[----:B------:R-:W-:Y:S01]  /*0990*/  UISETP.NE.AND UP0, UPT, UR14, 0x2, UPT ;  /* 0x000000020e00788c */ /* 0x000fe2000bf05270 */
[----:B------:R-:W2:Y:S01]  /*09a0*/  S2R R4, SR_CTAID.X ;  /* 0x0000000000047919 */ /* 0x000ea20000002500 */
[----:B------:R-:W-:Y:S01]  /*09b0*/  ULDC UR7, c[0x0][0x28c] ;  /* 0x0000a30000077ab9 */ /* 0x000fe20000000800 */
[----:B------:R-:W-:Y:S01]  /*09c0*/  UMOV UR5, URZ ;  /* 0x0000003f00057c82 */ /* 0x000fe20008000000 */
[----:B------:R-:W-:Y:S02]  /*09d0*/  UIADD3 UR7, UR7, 0x3f, URZ ;  /* 0x0000003f07077890 */ /* 0x000fe4000fffe03f */
[----:B------:R-:W-:Y:S01]  /*09e0*/  PLOP3.LUT P0, PT, PT, PT, UP0, 0x80, 0x0 ;  /* 0x000000000000781c */ /* 0x000fe20003f0f008 */
[----:B------:R-:W-:Y:S01]  /*09f0*/  UMOV UR4, URZ ;  /* 0x0000003f00047c82 */ /* 0x000fe20008000000 */
[----:B------:R-:W-:Y:S01]  /*0a00*/  ULDC.64 UR18, c[0x0][0x650] ;  /* 0x0001940000127ab9 */ /* 0x000fe20000000a00 */
[----:B------:R-:W-:-:S04]  /*0a10*/  USHF.R.S32.HI UR10, URZ, 0x1f, UR7 ;  /* 0x0000001f3f0a7899 */ /* 0x000fc80008011407 */
[----:B------:R-:W-:-:S04]  /*0a20*/  ULEA.HI UR10, UR10, UR7, URZ, 0x6 ;  /* 0x000000070a0a7291 */ /* 0x000fc8000f8f303f */
[----:B------:R-:W-:Y:S01]  /*0a30*/  USHF.R.S32.HI UR14, URZ, 0x6, UR10 ;  /* 0x000000063f0e7899 */ /* 0x000fe2000801140a */
[----:B0-----:R-:W-:-:S13]  /*0a40*/  ISETP.NE.AND P2, PT, R0, 0x1, PT ;  /* 0x000000010000780c */ /* 0x001fda0003f45270 */
[----:B------:R-:W2:Y:S01]  /*0a50*/  @P2 LDC R9, c[0x0][0x10] ;  /* 0x00000400ff092b82 */ /* 0x000ea20000000800 */
[----:B-1----:R-:W-:Y:S02]  /*0a60*/  @P2 IMAD.MOV.U32 R6, RZ, RZ, R12 ;  /* 0x000000ffff062224 */ /* 0x002fe400078e000c */
[----:B------:R-:W-:-:S05]  /*0a70*/  @P2 IMAD.MOV.U32 R7, RZ, RZ, RZ ;  /* 0x000000ffff072224 */ /* 0x000fca00078e00ff */
[----:B------:R-:W0:Y:S01]  /*0a80*/  @!P2 LDC R11, c[0x0][0xc] ;  /* 0x00000300ff0bab82 */ /* 0x000e220000000800 */
[----:B------:R-:W-:Y:S01]  /*0a90*/  ULDC UR8, c[0x0][0xc] ;  /* 0x0000030000087ab9 */ /* 0x000fe20000000800 */
[----:B------:R-:W-:Y:S01]  /*0aa0*/  ULDC UR9, c[0x0][0x10] ;  /* 0x0000040000097ab9 */ /* 0x000fe20000000800 */
[----:B------:R-:W-:Y:S01]  /*0ab0*/  ULDC UR7, c[0x0][0x14] ;  /* 0x0000050000077ab9 */ /* 0x000fe20000000800 */
[----:B------:R-:W-:-:S04]  /*0ac0*/  UIMAD.WIDE.U32 UR8, UR8, UR9, URZ ;  /* 0x00000009080872a5 */ /* 0x000fc8000f8e003f */
[----:B------:R-:W-:Y:S02]  /*0ad0*/  UIMAD.WIDE.U32 UR20, UR8, UR7, URZ ;  /* 0x00000007081472a5 */ /* 0x000fe4000f8e003f */
[----:B------:R-:W-:-:S04]  /*0ae0*/  UIMAD UR15, UR9, UR7, URZ ;  /* 0x00000007090f72a4 */ /* 0x000fc8000f8e023f */
[----:B------:R-:W-:Y:S01]  /*0af0*/  UIADD3 UR15, UR21, UR15, URZ ;  /* 0x0000000f150f7290 */ /* 0x000fe2000fffe03f */
[----:B--2---:R-:W-:-:S04]  /*0b00*/  @P2 IMAD.WIDE.U32 R8, R4, R9, R6 ;  /* 0x0000000904082225 */ /* 0x004fc800078e0006 */
[----:B------:R-:W-:Y:S02]  /*0b10*/  @P2 IMAD.MOV.U32 R13, RZ, RZ, R8 ;  /* 0x000000ffff0d2224 */ /* 0x000fe400078e0008 */
[----:B0-----:R-:W-:-:S04]  /*0b20*/  @!P2 IMAD.WIDE.U32 R6, R11, R12, R4 ;  /* 0x0000000c0b06a225 */ /* 0x001fc800078e0004 */
[----:B------:R-:W-:Y:S02]  /*0b30*/  @P2 IMAD.MOV.U32 R11, RZ, RZ, RZ ;  /* 0x000000ffff0b2224 */ /* 0x000fe400078e00ff */
[----:B------:R-:W-:Y:S02]  /*0b40*/  @!P2 IMAD.MOV.U32 R13, RZ, RZ, R6 ;  /* 0x000000ffff0da224 */ /* 0x000fe400078e0006 */
[----:B------:R-:W-:Y:S02]  /*0b50*/  @P2 IMAD.IADD R10, R9, 0x1, R11 ;  /* 0x00000001090a2824 */ /* 0x000fe400078e020b */
[----:B------:R-:W-:Y:S01]  /*0b60*/  @!P2 IMAD.MOV.U32 R10, RZ, RZ, R7 ;  /* 0x000000ffff0aa224 */ /* 0x000fe200078e0007 */
[----:B------:R0:W-:Y:S01]  /*0b70*/  STL [R1+0x7c], R13 ;  /* 0x00007c0d01007387 */ /* 0x0001e20000100800 */
[----:B------:R-:W-:Y:S02]  /*0b80*/  IMAD.MOV.U32 R18, RZ, RZ, R13 ;  /* 0x000000ffff127224 */ /* 0x000fe400078e000d */
[----:B------:R-:W-:Y:S01]  /*0b90*/  IMAD.MOV.U32 R19, RZ, RZ, R10 ;  /* 0x000000ffff137224 */ /* 0x000fe200078e000a */
[----:B------:R0:W-:Y:S01]  /*0ba0*/  STL [R1+0x78], R10 ;  /* 0x0000780a01007387 */ /* 0x0001e20000100800 */
[----:B------:R-:W-:Y:S05]  /*0bb0*/  @P0 BRA `(.L_x_9) ;  /* 0x0000000000280947 */ /* 0x000fea0003800000 */
[----:B------:R-:W-:Y:S01]  /*0bc0*/  IADD3 R18, P0, R18, UR20, RZ ;  /* 0x0000001412127c10 */ /* 0x000fe2000ff1e0ff */
[----:B------:R-:W-:Y:S02]  /*0bd0*/  UISETP.GE.U32.AND UP0, UPT, UR14, 0x5, UPT ;  /* 0x000000050e00788c */ /* 0x000fe4000bf06070 */
[----:B------:R-:W-:Y:S01]  /*0be0*/  UIMAD.WIDE.U32 UR4, UR14, -0x33333333, URZ ;  /* 0xcccccccd0e0478a5 */ /* 0x000fe2000f8e003f */
[----:B------:R-:W-:Y:S01]  /*0bf0*/  IADD3.X R19, R19, UR15, RZ, P0, !PT ;  /* 0x0000000f13137c10 */ /* 0x000fe200087fe4ff */
[----:B------:R1:W-:Y:S02]  /*0c00*/  STL [R1+0x7c], R18 ;  /* 0x00007c1201007387 */ /* 0x0003e40000100800 */
[----:B------:R-:W-:Y:S02]  /*0c10*/  USHF.R.U32.HI UR5, URZ, 0x2, UR5 ;  /* 0x000000023f057899 */ /* 0x000fe40008011605 */
[----:B------:R1:W-:Y:S01]  /*0c20*/  STL [R1+0x78], R19 ;  /* 0x0000781301007387 */ /* 0x0003e20000100800 */
[----:B------:R-:W-:-:S02]  /*0c30*/  UMOV UR4, URZ ;  /* 0x0000003f00047c82 */ /* 0x000fc40008000000 */
[----:B------:R-:W-:Y:S02]  /*0c40*/  @UP0 ULOP3.LUT UR4, UR5, 0x1, URZ, 0xc0, !UPT ;  /* 0x0000000105040892 */ /* 0x000fe4000f8ec03f */
[----:B------:R-:W-:-:S12]  /*0c50*/  UIMAD UR5, UR5, -0x5, UR14 ;  /* 0xfffffffb050578a4 */ /* 0x000fd8000f8e020e */
.L_x_9:
[----:B------:R-:W-:Y:S01]  /*0c60*/  IMAD.MOV.U32 R8, RZ, RZ, -0x1 ;  /* 0xffffffffff087424 */ /* 0x000fe200078e00ff */
[----:B------:R-:W-:Y:S01]  /*0c70*/  ISETP.GE.U32.AND P0, PT, R18, UR18, PT ;  /* 0x0000001212007c0c */ /* 0x000fe2000bf06070 */
[----:B------:R-:W-:Y:S01]  /*0c80*/  IMAD.MOV.U32 R6, RZ, RZ, -0x1 ;  /* 0xffffffffff067424 */ /* 0x000fe200078e00ff */
[----:B------:R-:W-:Y:S01]  /*0c90*/  PRMT R0, RZ, 0x7610, R0 ;  /* 0x00007610ff007816 */ /* 0x000fe20000000000 */
[----:B------:R-:W-:Y:S01]  /*0ca0*/  IMAD.MOV.U32 R7, RZ, RZ, -0x1 ;  /* 0xffffffffff077424 */ /* 0x000fe200078e00ff */
[----:B------:R2:W-:Y:S01]  /*0cb0*/  STL [R1+0x80], R8 ;  /* 0x0000800801007387 */ /* 0x0005e20000100800 */
[----:B------:R-:W-:-:S03]  /*0cc0*/  ISETP.GE.U32.AND.EX P0, PT, R19, UR19, PT, P0 ;  /* 0x0000001313007c0c */ /* 0x000fc6000bf06100 */
[----:B------:R2:W-:Y:S04]  /*0cd0*/  STL [R1+0x74], R6 ;  /* 0x0000740601007387 */ /* 0x0005e80000100800 */
[----:B------:R2:W-:Y:S06]  /*0ce0*/  STL [R1+0x84], R7 ;  /* 0x0000840701007387 */ /* 0x0005ec0000100800 */
[----:B------:R-:W-:Y:S05]  /*0cf0*/  @P0 BRA `(.L_x_10) ;  /* 0x0000000400680947 */ /* 0x000fea0003800000 */
[----:B------:R-:W3:Y:S01]  /*0d00*/  LDC.64 R14, c[0x0][0x628] ;  /* 0x00018a00ff0e7b82 */ /* 0x000ee20000000a00 */
[----:B--2---:R-:W-:Y:S02]  /*0d10*/  IMAD.MOV.U32 R6, RZ, RZ, R18 ;  /* 0x000000ffff067224 */ /* 0x004fe400078e0012 */
[----:B------:R-:W-:-:S05]  /*0d20*/  IMAD.MOV.U32 R7, RZ, RZ, R19 ;  /* 0x000000ffff077224 */ /* 0x000fca00078e0013 */
[----:B------:R-:W2:Y:S08]  /*0d30*/  LDC R0, c[0x0][0x630] ;  /* 0x00018c00ff007b82 */ /* 0x000eb00000000800 */
[----:B------:R-:W4:Y:S01]  /*0d40*/  LDC.64 R16, c[0x0][0x620] ;  /* 0x00018800ff107b82 */ /* 0x000f220000000a00 */
[----:B---3--:R-:W-:-:S04]  /*0d50*/  ISETP.NE.U32.AND P0, PT, R14, RZ, PT ;  /* 0x000000ff0e00720c */ /* 0x008fc80003f05070 */
[----:B------:R-:W-:-:S13]  /*0d60*/  ISETP.NE.AND.EX P0, PT, R15, RZ, PT, P0 ;  /* 0x000000ff0f00720c */ /* 0x000fda0003f05300 */
[----:B--2-4-:R-:W-:Y:S05]  /*0d70*/  @!P0 BRA `(.L_x_11) ;  /* 0x0000000000288947 */ /* 0x014fea0003800000 */
[----:B------:R-:W2:Y:S02]  /*0d80*/  LDC R11, c[0x0][0x634] ;  /* 0x00018d00ff0b7b82 */ /* 0x000ea40000000800 */
[----:B--2---:R-:W-:-:S05]  /*0d90*/  IADD3 R11, P0, R18, R11, RZ ;  /* 0x0000000b120b7210 */ /* 0x004fca0007f1e0ff */
[----:B0-----:R-:W-:-:S04]  /*0da0*/  IMAD.X R13, RZ, RZ, R19, P0 ;  /* 0x000000ffff0d7224 */ /* 0x001fc800000e0613 */
[----:B------:R-:W-:-:S04]  /*0db0*/  IMAD.WIDE.U32 R6, R13, R14, RZ ;  /* 0x0000000e0d067225 */ /* 0x000fc800078e00ff */
[----:B------:R-:W-:-:S04]  /*0dc0*/  IMAD.WIDE.U32 R8, P0, R11, R15, R6 ;  /* 0x0000000f0b087225 */ /* 0x000fc80007800006 */
[----:B------:R-:W-:-:S04]  /*0dd0*/  IMAD.WIDE.U32 R6, R11, R14, RZ ;  /* 0x0000000e0b067225 */ /* 0x000fc800078e00ff */
[----:B------:R-:W-:Y:S01]  /*0de0*/  IMAD.X R11, RZ, RZ, RZ, P0 ;  /* 0x000000ffff0b7224 */ /* 0x000fe200000e06ff */
[----:B------:R-:W-:Y:S01]  /*0df0*/  IADD3 RZ, P0, R7, R8, RZ ;  /* 0x0000000807ff7210 */ /* 0x000fe20007f1e0ff */
[----:B------:R-:W-:-:S04]  /*0e00*/  IMAD.MOV.U32 R10, RZ, RZ, R9 ;  /* 0x000000ffff0a7224 */ /* 0x000fc800078e0009 */
[----:B------:R-:W-:-:S08]  /*0e10*/  IMAD.WIDE.U32.X R6, R13, R15, R10, P0 ;  /* 0x0000000f0d067225 */ /* 0x000fd000000e040a */
.L_x_11:
[-CC-:B------:R-:W-:Y:S01]  /*0e20*/  SHF.R.U64 R25, R6, R0.reuse, R7.reuse ;  /* 0x0000000006197219 */ /* 0x180fe20000001207 */
[----:B0-----:R-:W0:Y:S01]  /*0e30*/  LDC R10, c[0x0][0x618] ;  /* 0x00018600ff0a7b82 */ /* 0x001e220000000800 */
[----:B------:R-:W-:Y:S01]  /*0e40*/  SHF.R.U32.HI R5, RZ, R0, R7 ;  /* 0x00000000ff057219 */ /* 0x000fe20000011607 */
[----:B------:R-:W-:Y:S01]  /*0e50*/  IMAD.MOV.U32 R6, RZ, RZ, R18 ;  /* 0x000000ffff067224 */ /* 0x000fe200078e0012 */
[----:B------:R-:W-:Y:S01]  /*0e60*/  IADD3 R9, P0, RZ, -R25, RZ ;  /* 0x80000019ff097210 */ /* 0x000fe20007f1e0ff */
[----:B------:R-:W-:Y:S01]  /*0e70*/  IMAD.MOV.U32 R7, RZ, RZ, R19 ;  /* 0x000000ffff077224 */ /* 0x000fe200078e0013 */
[----:B------:R-:W-:Y:S01]  /*0e80*/  I2FP.F32.U32 R0, R4 ;  /* 0x0000000400007245 */ /* 0x000fe20000201000 */
[----:B------:R-:W-:Y:S02]  /*0e90*/  ULDC UR7, c[0x0][0x150] ;  /* 0x0000540000077ab9 */ /* 0x000fe40000000800 */
[----:B------:R-:W2:Y:S01]  /*0ea0*/  LDC.64 R22, c[0x0][0x640] ;  /* 0x00019000ff167b82 */ /* 0x000ea20000000a00 */
[----:B------:R-:W-:-:S02]  /*0eb0*/  IMAD.X R11, RZ, RZ, ~R5, P0 ;  /* 0x000000ffff0b7224 */ /* 0x000fc400000e0e05 */
[----:B------:R-:W-:Y:S01]  /*0ec0*/  FMUL R0, R0, UR7 ;  /* 0x0000000700007c20 */ /* 0x000fe20008400000 */
[----:B------:R-:W-:Y:S01]  /*0ed0*/  IMAD.WIDE.U32 R6, R9, R16, R6 ;  /* 0x0000001009067225 */ /* 0x000fe200078e0006 */
[----:B------:R-:W-:-:S03]  /*0ee0*/  ULDC UR7, c[0x0][0x154] ;  /* 0x0000550000077ab9 */ /* 0x000fc60000000800 */
[----:B------:R-:W-:Y:S01]  /*0ef0*/  IMAD R8, R11, R16, RZ ;  /* 0x000000100b087224 */ /* 0x000fe200078e02ff */
[----:B------:R-:W3:Y:S01]  /*0f00*/  LDC R5, c[0x0][0x144] ;  /* 0x00005100ff057b82 */ /* 0x000ee20000000800 */
[----:B------:R-:W4:Y:S02]  /*0f10*/  F2I.U32.TRUNC.NTZ R0, R0 ;  /* 0x0000000000007305 */ /* 0x000f24000020f000 */
[----:B------:R-:W-:-:S04]  /*0f20*/  IMAD R9, R9, R17, R8 ;  /* 0x0000001109097224 */ /* 0x000fc800078e0208 */
[----:B------:R-:W-:Y:S01]  /*0f30*/  IMAD.IADD R7, R7, 0x1, R9 ;  /* 0x0000000107077824 */ /* 0x000fe200078e0209 */
[----:B------:R-:W5:Y:S01]  /*0f40*/  LDC R16, c[0x0][0x608] ;  /* 0x00018200ff107b82 */ /* 0x000f620000000800 */
[----:B------:R-:W-:-:S03]  /*0f50*/  IMAD.MOV.U32 R9, RZ, RZ, -0x1 ;  /* 0xffffffffff097424 */ /* 0x000fc600078e00ff */
[--C-:B0-----:R-:W-:Y:S02]  /*0f60*/  SHF.R.U64 R14, R6, R10, R7.reuse ;  /* 0x0000000a060e7219 */ /* 0x101fe40000001207 */
[----:B------:R-:W-:Y:S02]  /*0f70*/  I2FP.F32.U32 R6, R12 ;  /* 0x0000000c00067245 */ /* 0x000fe40000201000 */
[----:B------:R-:W0:Y:S01]  /*0f80*/  LDC R20, c[0x0][0x658] ;  /* 0x00019600ff147b82 */ /* 0x000e220000000800 */
[----:B--2---:R-:W-:Y:S01]  /*0f90*/  ISETP.NE.U32.AND P0, PT, R22, RZ, PT ;  /* 0x000000ff1600720c */ /* 0x004fe20003f05070 */
[----:B----4-:R-:W-:Y:S02]  /*0fa0*/  IMAD.MOV R8, RZ, RZ, -R0 ;  /* 0x000000ffff087224 */ /* 0x010fe400078e0a00 */
[----:B------:R-:W-:Y:S01]  /*0fb0*/  FMUL R6, R6, UR7 ;  /* 0x0000000706067c20 */ /* 0x000fe20008400000 */
[----:B------:R-:W-:Y:S02]  /*0fc0*/  SHF.R.U32.HI R7, RZ, R10, R7 ;  /* 0x0000000aff077219 */ /* 0x000fe40000011607 */
[----:B------:R-:W-:Y:S01]  /*0fd0*/  ISETP.NE.AND.EX P0, PT, R23, RZ, PT, P0 ;  /* 0x000000ff1700720c */ /* 0x000fe20003f05300 */
[----:B------:R2:W4:Y:S01]  /*0fe0*/  F2I.U32.TRUNC.NTZ R13, R6 ;  /* 0x00000006000d7305 */ /* 0x000522000020f000 */
[----:B------:R-:W2:Y:S01]  /*0ff0*/  LDC R15, c[0x0][0x148] ;  /* 0x00005200ff0f7b82 */ /* 0x000ea20000000800 */
[----:B---3--:R-:W-:-:S07]  /*1000*/  IMAD R0, R5, R8, R4 ;  /* 0x0000000805007224 */ /* 0x008fce00078e0204 */
[----:B-1----:R-:W1:Y:S01]  /*1010*/  LDC R18, c[0x0][0x600] ;  /* 0x00018000ff127b82 */ /* 0x002e620000000800 */
[-CC-:B-----5:R-:W-:Y:S02]  /*1020*/  SHF.R.U64 R26, R14, R16.reuse, R7.reuse ;  /* 0x000000100e1a7219 */ /* 0x1a0fe40000001207 */
[----:B------:R-:W-:Y:S01]  /*1030*/  SHF.R.U32.HI R5, RZ, R16, R7 ;  /* 0x00000010ff057219 */ /* 0x000fe20000011607 */
[----:B------:R-:W-:-:S04]  /*1040*/  IMAD.MOV.U32 R7, RZ, RZ, 0x1 ;  /* 0x00000001ff077424 */ /* 0x000fc800078e00ff */
[----:B------:R-:W3:Y:S01]  /*1050*/  LDC R19, c[0x0][0x648] ;  /* 0x00019200ff137b82 */ /* 0x000ee20000000800 */
[-C--:B0-----:R-:W-:Y:S02]  /*1060*/  SHF.L.U32 R4, R9, R20.reuse, RZ ;  /* 0x0000001409047219 */ /* 0x081fe400000006ff */
[--C-:B------:R-:W-:Y:S02]  /*1070*/  SHF.R.U64 R16, R26, R20, R5.reuse ;  /* 0x000000141a107219 */ /* 0x100fe40000001205 */
[----:B------:R-:W-:Y:S02]  /*1080*/  LOP3.LUT R11, RZ, R4, RZ, 0x33, !PT ;  /* 0x00000004ff0b7212 */ /* 0x000fe400078e33ff */
[-C--:B------:R-:W-:Y:S01]  /*1090*/  SHF.R.U32.HI R5, RZ, R20.reuse, R5 ;  /* 0x00000014ff057219 */ /* 0x080fe20000011605 */
[----:B------:R-:W0:Y:S01]  /*10a0*/  LDC R21, c[0x0][0x638] ;  /* 0x00018e00ff157b82 */ /* 0x000e220000000800 */
[----:B------:R-:W-:Y:S01]  /*10b0*/  SHF.L.U32 R10, R7, R20, RZ ;  /* 0x00000014070a7219 */ /* 0x000fe200000006ff */
[----:B------:R-:W-:-:S06]  /*10c0*/  IMAD.MOV.U32 R4, RZ, RZ, R16 ;  /* 0x000000ffff047224 */ /* 0x000fcc00078e0010 */
[----:B------:R-:W0:Y:S01]  /*10d0*/  LDC R24, c[0x0][0x610] ;  /* 0x00018400ff187b82 */ /* 0x000e220000000800 */
[----:B--2-4-:R-:W-:Y:S05]  /*10e0*/  @!P0 BRA `(.L_x_12) ;  /* 0x0000000000288947 */ /* 0x014fea0003800000 */
[----:B------:R-:W2:Y:S02]  /*10f0*/  LDC R9, c[0x0][0x64c] ;  /* 0x00019300ff097b82 */ /* 0x000ea40000000800 */
[----:B--2---:R-:W-:-:S05]  /*1100*/  IADD3 R9, P0, R16, R9, RZ ;  /* 0x0000000910097210 */ /* 0x004fca0007f1e0ff */
[----:B------:R-:W-:-:S04]  /*1110*/  IMAD.X R17, RZ, RZ, R5, P0 ;  /* 0x000000ffff117224 */ /* 0x000fc800000e0605 */
[----:B------:R-:W-:-:S04]  /*1120*/  IMAD.WIDE.U32 R4, R17, R22, RZ ;  /* 0x0000001611047225 */ /* 0x000fc800078e00ff */
[----:B------:R-:W-:-:S04]  /*1130*/  IMAD.WIDE.U32 R6, P0, R9, R23, R4 ;  /* 0x0000001709067225 */ /* 0x000fc80007800004 */
[----:B------:R-:W-:-:S04]  /*1140*/  IMAD.WIDE.U32 R4, R9, R22, RZ ;  /* 0x0000001609047225 */ /* 0x000fc800078e00ff */
[----:B------:R-:W-:Y:S01]  /*1150*/  IMAD.X R9, RZ, RZ, RZ, P0 ;  /* 0x000000ffff097224 */ /* 0x000fe200000e06ff */
[----:B------:R-:W-:Y:S01]  /*1160*/  IADD3 RZ, P0, R5, R6, RZ ;  /* 0x0000000605ff7210 */ /* 0x000fe20007f1e0ff */
[----:B------:R-:W-:-:S04]  /*1170*/  IMAD.MOV.U32 R8, RZ, RZ, R7 ;  /* 0x000000ffff087224 */ /* 0x000fc800078e0007 */
[----:B------:R-:W-:-:S08]  /*1180*/  IMAD.WIDE.U32.X R4, R17, R23, R8, P0 ;  /* 0x0000001711047225 */ /* 0x000fd000000e0408 */
.L_x_12:
[----:B---3--:R-:W-:Y:S01]  /*1190*/  SHF.R.U64 R4, R4, R19, R5 ;  /* 0x0000001304047219 */ /* 0x008fe20000001205 */
[----:B-1----:R-:W-:Y:S01]  /*11a0*/  VIADD R5, R18, 0xffffffff ;  /* 0xffffffff12057836 */ /* 0x002fe20000000000 */
[----:B------:R-:W-:Y:S01]  /*11b0*/  LOP3.LUT R11, R26, R11, RZ, 0xc0, !PT ;  /* 0x0000000b1a0b7212 */ /* 0x000fe200078ec0ff */
[----:B------:R-:W-:Y:S02]  /*11c0*/  IMAD.MOV R13, RZ, RZ, -R13 ;  /* 0x000000ffff0d7224 */ /* 0x000fe400078e0a0d */
[----:B------:R-:W-:Y:S01]  /*11d0*/  IMAD.MOV R6, RZ, RZ, -R4 ;  /* 0x000000ffff067224 */ /* 0x000fe200078e0a04 */
[----:B------:R-:W-:Y:S01]  /*11e0*/  LOP3.LUT R14, R14, R5, RZ, 0xc0, !PT ;  /* 0x000000050e0e7212 */ /* 0x000fe200078ec0ff */
[----:B------:R-:W-:Y:S02]  /*11f0*/  @P2 IMAD R0, R15, R13, R12 ;  /* 0x0000000d0f002224 */ /* 0x000fe400078e020c */
[----:B------:R-:W-:Y:S02]  /*1200*/  IMAD R11, R10, R4, R11 ;  /* 0x000000040a0b7224 */ /* 0x000fe400078e020b */
[----:B0-----:R-:W-:-:S02]  /*1210*/  IMAD R5, R6, R21, R16 ;  /* 0x0000001506057224 */ /* 0x001fc400078e0210 */
[----:B------:R-:W-:Y:S02]  /*1220*/  IMAD R4, R11, R24, R0 ;  /* 0x000000180b047224 */ /* 0x000fe400078e0200 */
[----:B------:R-:W-:Y:S02]  /*1230*/  IMAD R5, R5, R18, R14 ;  /* 0x0000001205057224 */ /* 0x000fe400078e020e */
[----:B------:R-:W-:-:S03]  /*1240*/  IMAD.MOV.U32 R0, RZ, RZ, 0x1 ;  /* 0x00000001ff007424 */ /* 0x000fc600078e00ff */
[----:B------:R-:W-:Y:S02]  /*1250*/  SEL R6, R5, R4, !P2 ;  /* 0x0000000405067207 */ /* 0x000fe40005000000 */
[----:B------:R-:W-:-:S03]  /*1260*/  SEL R4, R4, R5, !P2 ;  /* 0x0000000504047207 */ /* 0x000fc60005000000 */
[----:B------:R3:W-:Y:S04]  /*1270*/  STL [R1+0x84], R6 ;  /* 0x0000840601007387 */ /* 0x0007e80000100800 */
[----:B------:R3:W-:Y:S04]  /*1280*/  STL [R1+0x74], R25 ;  /* 0x0000741901007387 */ /* 0x0007e80000100800 */
[----:B------:R3:W-:Y:S02]  /*1290*/  STL [R1+0x80], R4 ;  /* 0x0000800401007387 */ /* 0x0007e40000100800 */
.L_x_10:
[----:B------:R-:W-:Y:S05]  /*12a0*/  @!P1 BRA `(.L_x_13) ;  /* 0x000000d800c09947 */ /* 0x000fea0003800000 */
[----:B------:R-:W-:-:S06]  /*12b0*/  UISETP.GT.U32.AND UP0, UPT, UR12, 0x1, UPT ;  /* 0x000000010c00788c */ /* 0x000fcc000bf04070 */
[----:B------:R-:W-:-:S13]  /*12c0*/  PLOP3.LUT P0, PT, PT, PT, UP0, 0x80, 0x0 ;  /* 0x000000000000781c */ /* 0x000fda0003f0f008 */
[----:B------:R-:W-:Y:S05]  /*12d0*/  @P0 EXIT ;  /* 0x000000000000094d */ /* 0x000fea0003800000 */
.L_x_14:
[----:B------:R-:W-:-:S08]  /*12e0*/  NOP ;  /* 0x0000000000007918 */ /* 0x000fd00000000000 */
[----:B------:R-:W4:Y:S02]  /*12f0*/  USETMAXREG.TRY_ALLOC.CTAPOOL UP0, 0xe8 ;  /* 0x000000e8000079c8 */ /* 0x000f240008000600 */
[----:B----4-:R-:W-:-:S13]  /*1300*/  PLOP3.LUT P0, PT, PT, PT, UP0, 0x80, 0x0 ;  /* 0x000000000000781c */ /* 0x010fda0003f0f008 */
[----:B------:R-:W-:Y:S05]  /*1310*/  @!P0 BRA `(.L_x_14) ;  /* 0xfffffffc00f08947 */ /* 0x000fea000383ffff */
[----:B------:R-:W-:-:S13]  /*1320*/  LOP3.LUT P0, RZ, R0, 0xff, RZ, 0xc0, !PT ;  /* 0x000000ff00ff7812 */ /* 0x000fda000780c0ff */
[----:B------:R-:W-:Y:S05]  /*1330*/  @!P0 EXIT ;  /* 0x000000000000894d */ /* 0x000fea0003800000 */
[----:B------:R-:W4:Y:S01]  /*1340*/  S2UR UR6, SR_CgaCtaId ;  /* 0x00000000000679c3 */ /* 0x000f220000008800 */
[----:B------:R-:W-:Y:S01]  /*1350*/  SHF.R.S32.HI R0, RZ, 0x1f, R3 ;  /* 0x0000001fff007819 */ /* 0x000fe20000011403 */
[----:B------:R-:W-:Y:S01]  /*1360*/  UIADD3 UR7, UR17, -0x1, URZ ;  /* 0xffffffff11077890 */ /* 0x000fe2000fffe03f */
[----:B------:R-:W-:Y:S02]  /*1370*/  UMOV UR12, 0x400 ;  /* 0x00000400000c7882 */ /* 0x000fe40000000000 */
[CC--:B------:R-:W-:Y:S01]  /*1380*/  LEA.HI R2, R0.reuse, R3.reuse, RZ, 0x2 ;  /* 0x0000000300027211 */ /* 0x0c0fe200078f10ff */
[----:B------:R-:W-:Y:S01]  /*1390*/  UISETP.LT.AND UP0, UPT, UR14, 0x1, UPT ;  /* 0x000000010e00788c */ /* 0x000fe2000bf01270 */
[----:B------:R-:W-:Y:S01]  /*13a0*/  LEA.HI R0, R0, R3, RZ, 0x5 ;  /* 0x0000000300007211 */ /* 0x000fe200078f28ff */
[----:B------:R-:W-:Y:S01]  /*13b0*/  ULOP3.LUT UR26, UR13, 0x1, URZ, 0xfc, !UPT ;  /* 0x000000010d1a7892 */ /* 0x000fe2000f8efc3f */
[--C-:B---3--:R-:W-:Y:S01]  /*13c0*/  SHF.R.S32.HI R4, RZ, 0x2, R2.reuse ;  /* 0x00000002ff047819 */ /* 0x108fe20000011402 */
[----:B------:R-:W-:Y:S01]  /*13d0*/  USEL UR16, UR14, 0x1, UP0 ;  /* 0x000000010e107887 */ /* 0x000fe20008000000 */
[----:B------:R-:W-:Y:S01]  /*13e0*/  SHF.R.S32.HI R5, RZ, 0x1f, R2 ;  /* 0x0000001fff057819 */ /* 0x000fe20000011402 */
[----:B------:R-:W-:-:S02]  /*13f0*/  UISETP.NE.AND UP0, UPT, UR7, URZ, UPT ;  /* 0x0000003f0700728c */ /* 0x000fc4000bf05270 */
[----:B------:R-:W-:Y:S01]  /*1400*/  USHF.L.U32 UR27, UR14, 0x1, URZ ;  /* 0x000000010e1b7899 */ /* 0x000fe2000800063f */
[----:B------:R-:W-:Y:S01]  /*1410*/  LEA.HI R5, R5, R4, RZ, 0x3 ;  /* 0x0000000405057211 */ /* 0x000fe200078f18ff */
[----:B------:R-:W-:Y:S02]  /*1420*/  UIADD3 UR16, -UR16, UR14, URZ ;  /* 0x0000000e10107290 */ /* 0x000fe4000fffe13f */
[----:B------:R-:W-:Y:S01]  /*1430*/  USEL UR29, URZ, 0x1, UP0 ;  /* 0x000000013f1d7887 */ /* 0x000fe20008000000 */
[----:B------:R-:W-:Y:S01]  /*1440*/  LOP3.LUT R5, R5, 0xfffffff8, RZ, 0xc0, !PT ;  /* 0xfffffff805057812 */ /* 0x000fe200078ec0ff */
[----:B----4-:R-:W-:-:S04]  /*1450*/  ULEA UR12, UR6, UR12, 0x18 ;  /* 0x0000000c060c7291 */ /* 0x010fc8000f8ec03f */
[----:B------:R-:W-:Y:S01]  /*1460*/  IMAD.IADD R2, R4, 0x1, -R5 ;  /* 0x0000000104027824 */ /* 0x000fe200078e0a05 */
[----:B------:R-:W-:Y:S01]  /*1470*/  USHF.L.U32 UR6, UR7, 0x3, URZ ;  /* 0x0000000307067899 */ /* 0x000fe2000800063f */
[----:B------:R-:W-:Y:S01]  /*1480*/  SHF.R.S32.HI R5, RZ, 0x5, R0 ;  /* 0x00000005ff057819 */ /* 0x000fe20000011400 */
[----:B------:R-:W-:Y:S02]  /*1490*/  UIADD3 UR28, UR12, 0x60, URZ ;  /* 0x000000600c1c7890 */ /* 0x000fe4000fffe03f */
[----:B------:R-:W-:Y:S01]  /*14a0*/  ULOP3.LUT UR6, UR6, 0x8, URZ, 0xc0, !UPT ;  /* 0x0000000806067892 */ /* 0x000fe2000f8ec03f */
[--C-:B------:R-:W-:Y:S01]  /*14b0*/  SHF.R.S32.HI R3, RZ, 0x1f, R2.reuse ;  /* 0x0000001fff037819 */ /* 0x100fe20000011402 */
[C-C-:B------:R-:W-:Y:S01]  /*14c0*/  IMAD R0, R5.reuse, -0x10, -R2.reuse ;  /* 0xfffffff005007824 */ /* 0x140fe200078e0a02 */
[----:B------:R-:W-:Y:S02]  /*14d0*/  ULEA UR17, UR17, UR28, 0x3 ;  /* 0x0000001c11117291 */ /* 0x000fe4000f8e183f */
[----:B------:R-:W-:Y:S01]  /*14e0*/  ULOP3.LUT UR30, UR6, 0x8, URZ, 0x3c, !UPT ;  /* 0x00000008061e7892 */ /* 0x000fe2000f8e3c3f */
[----:B------:R-:W-:Y:S01]  /*14f0*/  IMAD.WIDE R2, R5, 0x10, R2 ;  /* 0x0000001005027825 */ /* 0x000fe200078e0202 */
[----:B------:R-:W-:-:S03]  /*1500*/  ULOP3.LUT UR18, UR6, 0x18, URZ, 0x3c, !UPT ;  /* 0x0000001806127892 */ /* 0x000fc6000f8e3c3f */
[----:B------:R-:W-:Y:S02]  /*1510*/  ULDC UR6, c[0x0][0x284] ;  /* 0x0000a10000067ab9 */ /* 0x000fe40000000800 */
[----:B------:R-:W-:-:S05]  /*1520*/  VIADD R0, R0, UR6 ;  /* 0x0000000600007c36 */ /* 0x000fca0008000000 */
[----:B------:R3:W-:Y:S04]  /*1530*/  STL [R1+0x90], R0 ;  /* 0x0000900001007387 */ /* 0x0007e80000100800 */
[----:B------:R3:W-:Y:S02]  /*1540*/  STL.64 [R1+0x88], R2 ;  /* 0x0000880201007387 */ /* 0x0007e40000100a00 */
.L_x_297:
[----:B---3--:R-:W-:Y:S01]  /*1550*/  IMAD.U32 R0, RZ, RZ, UR29 ;  /* 0x0000001dff007e24 */ /* 0x008fe2000f8e00ff */
[----:B0-2---:R-:W3:Y:S01]  /*1560*/  LDC R2, c[0x0][0x28c] ;  /* 0x0000a300ff027b82 */ /* 0x005ee20000000800 */
[----:B------:R-:W-:Y:S01]  /*1570*/  UMOV UR6, URZ ;  /* 0x0000003f00067c82 */ /* 0x000fe20008000000 */
[----:B------:R-:W-:Y:S02]  /*1580*/  UMOV UR19, UR5 ;  /* 0x0000000500137c82 */ /* 0x000fe40008000000 */
[----:B------:R-:W-:-:S04]  /*1590*/  SHF.L.U32 R0, R0, 0x1f, RZ ;  /* 0x0000001f00007819 */ /* 0x000fc800000006ff */
[----:B----4-:R-:W4:Y:S01]  /*15a0*/  SYNCS.PHASECHK.TRANS64.TRYWAIT P0, [UR17+-0x8], R0 ;  /* 0xfffff800ff0075a7 */ /* 0x010f220008000151 */
[----:B---3--:R-:W-:Y:S01]  /*15b0*/  ISETP.GE.AND P1, PT, R2, 0x1, PT ;  /* 0x000000010200780c */ /* 0x008fe20003f26270 */
[----:B-1--4-:R-:W-:-:S12]  /*15c0*/  @!P0 BRA `(.L_x_15) ;  /* 0x000000e8003c8947 */ /* 0x012fd80003800000 */
.L_x_320:
[----:B------:R4:W-:Y:S01]  /*15d0*/  STL [R1+0x70], RZ ;  /* 0x000070ff01007387 */ /* 0x0009e20000100800 */
[----:B------:R-:W-:Y:S01]  /*15e0*/  UMOV UR7, URZ ;  /* 0x0000003f00077c82 */ /* 0x000fe20008000000 */
[----:B------:R-:W-:Y:S01]  /*15f0*/  UMOV UR8, URZ ;  /* 0x0000003f00087c82 */ /* 0x000fe20008000000 */
[----:B---3--:R-:W-:Y:S01]  /*1600*/  IMAD.MOV.U32 R0, RZ, RZ, RZ ;  /* 0x000000ffff007224 */ /* 0x008fe200078e00ff */
[----:B------:R4:W-:Y:S01]  /*1610*/  STL [R1+0x6c], RZ ;  /* 0x00006cff01007387 */ /* 0x0009e20000100800 */
[----:B------:R-:W-:Y:S02]  /*1620*/  CS2R R2, SRZ ;  /* 0x0000000000027805 */ /* 0x000fe4000001ff00 */
[----:B------:R-:W-:Y:S02]  /*1630*/  CS2R R4, SRZ ;  /* 0x0000000000047805 */ /* 0x000fe4000001ff00 */
[----:B--2---:R-:W-:Y:S01]  /*1640*/  CS2R R6, SRZ ;  /* 0x0000000000067805 */ /* 0x004fe2000001ff00 */
[----:B------:R4:W-:Y:S01]  /*1650*/  STL [R1+0x68], RZ ;  /* 0x000068ff01007387 */ /* 0x0009e20000100800 */
[----:B------:R-:W-:-:S02]  /*1660*/  CS2R R8, SRZ ;  /* 0x0000000000087805 */ /* 0x000fc4000001ff00 */
[----:B0-----:R-:W-:Y:S02]  /*1670*/  CS2R R10, SRZ ;  /* 0x00000000000a7805 */ /* 0x001fe4000001ff00 */
[----:B------:R-:W-:Y:S01]  /*1680*/  CS2R R12, SRZ ;  /* 0x00000000000c7805 */ /* 0x000fe2000001ff00 */
[----:B------:R4:W-:Y:S01]  /*1690*/  STL [R1+0x64], RZ ;  /* 0x000064ff01007387 */ /* 0x0009e20000100800 */
[----:B------:R-:W-:Y:S02]  /*16a0*/  CS2R R14, SRZ ;  /* 0x00000000000e7805 */ /* 0x000fe4000001ff00 */
[----:B------:R-:W-:Y:S02]  /*16b0*/  CS2R R16, SRZ ;  /* 0x0000000000107805 */ /* 0x000fe4000001ff00 */
[----:B-1----:R-:W-:Y:S01]  /*16c0*/  CS2R R18, SRZ ;  /* 0x0000000000127805 */ /* 0x002fe2000001ff00 */
[----:B------:R4:W-:Y:S01]  /*16d0*/  STL [R1+0x60], RZ ;  /* 0x000060ff01007387 */ /* 0x0009e20000100800 */
[----:B------:R-:W-:-:S02]  /*16e0*/  CS2R R20, SRZ ;  /* 0x0000000000147805 */ /* 0x000fc4000001ff00 */
[----:B------:R-:W-:Y:S02]  /*16f0*/  CS2R R22, SRZ ;  /* 0x0000000000167805 */ /* 0x000fe4000001ff00 */
[----:B------:R-:W-:Y:S01]  /*1700*/  CS2R R152, SRZ ;  /* 0x0000000000987805 */ /* 0x000fe2000001ff00 */
[----:B------:R4:W-:Y:S01]  /*1710*/  STL [R1+0x5c], RZ ;  /* 0x00005cff01007387 */ /* 0x0009e20000100800 */
[----:B------:R-:W-:Y:S02]  /*1720*/  CS2R R154, SRZ ;  /* 0x00000000009a7805 */ /* 0x000fe4000001ff00 */
[----:B------:R-:W-:Y:S02]  /*1730*/  CS2R R156, SRZ ;  /* 0x00000000009c7805 */ /* 0x000fe4000001ff00 */
[----:B------:R-:W-:Y:S01]  /*1740*/  CS2R R158, SRZ ;  /* 0x00000000009e7805 */ /* 0x000fe2000001ff00 */
        /* <DEDUP_REMOVED lines=45> */
[----:B------:R-:W-:Y:S01]  /*1a20*/  CS2R R226, SRZ ;  /* 0x0000000000e27805 */ /* 0x000fe2000001ff00 */
[----:B------:R-:W-:Y:S01]  /*1a30*/  IMAD.U32 R228, RZ, RZ, UR4 ;  /* 0x00000004ffe47e24 */ /* 0x000fe2000f8e00ff */
[----:B------:R-:W-:Y:S01]  /*1a40*/  CS2R R24, SRZ ;  /* 0x0000000000187805 */ /* 0x000fe2000001ff00 */
[----:B------:R4:W-:Y:S01]  /*1a50*/  STL [R1+0x28], RZ ;  /* 0x000028ff01007387 */ /* 0x0009e20000100800 */
[----:B------:R-:W-:Y:S02]  /*1a60*/  CS2R R26, SRZ ;  /* 0x00000000001a7805 */ /* 0x000fe4000001ff00 */
[----:B------:R-:W-:-:S02]  /*1a70*/  CS2R R28, SRZ ;  /* 0x00000000001c7805 */ /* 0x000fc4000001ff00 */
[----:B------:R-:W-:Y:S01]  /*1a80*/  CS2R R30, SRZ ;  /* 0x00000000001e7805 */ /* 0x000fe2000001ff00 */
[----:B------:R4:W-:Y:S01]  /*1a90*/  STL [R1+0x24], RZ ;  /* 0x000024ff01007387 */ /* 0x0009e20000100800 */
[----:B------:R-:W-:Y:S02]  /*1aa0*/  CS2R R32, SRZ ;  /* 0x0000000000207805 */ /* 0x000fe4000001ff00 */
[----:B------:R-:W-:Y:S02]  /*1ab0*/  CS2R R34, SRZ ;  /* 0x0000000000227805 */ /* 0x000fe4000001ff00 */
        /* <DEDUP_REMOVED lines=33> */
[----:B------:R4:W-:Y:S01]  /*1cd0*/  STL [R1], RZ ;  /* 0x000000ff01007387 */ /* 0x0009e20000100800 */
[----:B------:R-:W-:Y:S02]  /*1ce0*/  CS2R R86, SRZ ;  /* 0x0000000000567805 */ /* 0x000fe4000001ff00 */
[----:B------:R-:W-:-:S02]  /*1cf0*/  CS2R R88, SRZ ;  /* 0x0000000000587805 */ /* 0x000fc4000001ff00 */
[----:B------:R-:W-:Y:S02]  /*1d00*/  CS2R R90, SRZ ;  /* 0x00000000005a7805 */ /* 0x000fe4000001ff00 */
[----:B------:R-:W-:Y:S02]  /*1d10*/  CS2R R92, SRZ ;  /* 0x00000000005c7805 */ /* 0x000fe4000001ff00 */
[----:B------:R-:W-:Y:S02]  /*1d20*/  CS2R R94, SRZ ;  /* 0x00000000005e7805 */ /* 0x000fe4000001ff00 */
[----:B------:R-:W-:Y:S02]  /*1d30*/  CS2R R96, SRZ ;  /* 0x0000000000607805 */ /* 0x000fe4000001ff00 */
        /* <DEDUP_REMOVED lines=26> */
[----:B------:R-:W-:Y:S01]  /*1ee0*/  CS2R R150, SRZ ;  /* 0x0000000000967805 */ /* 0x000fe2000001ff00 */
[----:B----4-:R-:W-:Y:S06]  /*1ef0*/  @!P1 BRA `(.L_x_16) ;  /* 0x0000001000749947 */ /* 0x010fec0003800000 */
[----:B------:R-:W-:-:S06]  /*1f00*/  UISETP.NE.AND UP0, UPT, UR26, 0x3, UPT ;  /* 0x000000031a00788c */ /* 0x000fcc000bf05270 */
[----:B------:R-:W-:-:S13]  /*1f10*/  PLOP3.LUT P1, PT, PT, PT, UP0, 0x80, 0x0 ;  /* 0x000000000000781c */ /* 0x000fda0003f2f008 */
[----:B------:R-:W-:Y:S05]  /*1f20*/  @!P1 BRA `(.L_x_17) ;  /* 0x0000000000049947 */ /* 0x000fea0003800000 */
[----:B------:R-:W-:Y:S01]  /*1f30*/  BPT.TRAP 0x1 ;  /* 0x000000040000795c */ /* 0x000fe20000300000 */
.L_x_17:
[----:B------:R-:W-:Y:S01]  /*1f40*/  ULEA UR6, UR5, UR12, 0x3 ;  /* 0x0000000c05067291 */ /* 0x000fe2000f8e183f */
[----:B------:R-:W-:-:S05]  /*1f50*/  IMAD.U32 R0, RZ, RZ, UR4 ;  /* 0x00000004ff007e24 */ /* 0x000fca000f8e00ff */
[----:B------:R-:W-:-:S04]  /*1f60*/  SHF.L.U32 R0, R0, 0x1f, RZ ;  /* 0x0000001f00007819 */ /* 0x000fc800000006ff */
[----:B------:R0:W1:Y:S01]  /*1f70*/  SYNCS.PHASECHK.TRANS64.TRYWAIT P0, [UR6], R0 ;  /* 0x00000000ff0075a7 */ /* 0x0000620008000146 */
[----:B------:R-:W-:Y:S05]  /*1f80*/  @!P1 BRA `(.L_x_18) ;  /* 0x0000000000049947 */ /* 0x000fea0003800000 */
[----:B------:R-:W-:Y:S01]  /*1f90*/  BPT.TRAP 0x1 ;  /* 0x000000040000795c */ /* 0x000fe20000300000 */
.L_x_18:
[----:B-1----:R-:W-:Y:S05]  /*1fa0*/  @P0 BRA `(.L_x_19) ;  /* 0x0000000000080947 */ /* 0x002fea0003800000 */
[----:B------:R-:W1:Y:S02]  /*1fb0*/  SYNCS.PHASECHK.TRANS64.TRYWAIT P0, [UR6], R0 ;  /* 0x00000000ff0075a7 */ /* 0x000e640008000146 */
[----:B-1----:R-:W-:Y:S05]  /*1fc0*/  @!P0 BRA `(.L_x_20) ;  /* 0x000000dc00d48947 */ /* 0x002fea0003800000 */
.L_x_19:
[----:B------:R-:W-:Y:S01]  /*1fd0*/  UIADD3 UR6, UR12, 0x180, URZ ;  /* 0x000001800c067890 */ /* 0x000fe2000fffe03f */
[----:B------:R-:W-:Y:S01]  /*1fe0*/  WARPGROUP.ARRIVE ;  /* 0x00000000000079c5 */ /* 0x000fe20000000000 */
[----:B------:R-:W-:Y:S01]  /*1ff0*/  UIADD3 UR7, UR12, 0x5180, URZ ;  /* 0x000051800c077890 */ /* 0x000fe2000fffe03f */
[----:B------:R2:W-:Y:S01]  /*2000*/  STL [R1+0x70], RZ ;  /* 0x000070ff01007387 */ /* 0x0005e20000100800 */
[----:B------:R-:W-:Y:S01]  /*2010*/  USHF.R.U32.HI UR6, URZ, 0x4, UR6 ;  /* 0x000000043f067899 */ /* 0x000fe20008011606 */
[----:B01----:R-:W-:Y:S01]  /*2020*/  IMAD.MOV.U32 R0, RZ, RZ, RZ ;  /* 0x000000ffff007224 */ /* 0x003fe200078e00ff */
[----:B------:R-:W-:Y:S01]  /*2030*/  USHF.R.U32.HI UR7, URZ, 0x4, UR7 ;  /* 0x000000043f077899 */ /* 0x000fe20008011607 */
[----:B------:R2:W-:Y:S01]  /*2040*/  STL [R1+0x6c], RZ ;  /* 0x00006cff01007387 */ /* 0x0005e20000100800 */
[----:B------:R-:W-:Y:S01]  /*2050*/  ULOP3.LUT UR6, UR6, 0x3fff, URZ, 0xc0, !UPT ;  /* 0x00003fff06067892 */ /* 0x000fe2000f8ec03f */
[----:B------:R-:W-:Y:S01]  /*2060*/  CS2R R2, SRZ ;  /* 0x0000000000027805 */ /* 0x000fe2000001ff00 */
[----:B------:R-:W-:Y:S01]  /*2070*/  ULOP3.LUT UR7, UR7, 0x3fff, URZ, 0xc0, !UPT ;  /* 0x00003fff07077892 */ /* 0x000fe2000f8ec03f */
[----:B------:R2:W-:Y:S01]  /*2080*/  STL [R1+0x68], RZ ;  /* 0x000068ff01007387 */ /* 0x0005e20000100800 */
[----:B------:R-:W-:Y:S01]  /*2090*/  ULOP3.LUT UR6, UR6, 0x10000, URZ, 0xfc, !UPT ;  /* 0x0001000006067892 */ /* 0x000fe2000f8efc3f */
[----:B------:R-:W-:Y:S01]  /*20a0*/  CS2R R4, SRZ ;  /* 0x0000000000047805 */ /* 0x000fe2000001ff00 */
[----:B------:R-:W-:Y:S01]  /*20b0*/  ULOP3.LUT UR7, UR7, 0x10000, URZ, 0xfc, !UPT ;  /* 0x0001000007077892 */ /* 0x000fe2000f8efc3f */
[----:B------:R2:W-:Y:S01]  /*20c0*/  STL [R1+0x64], RZ ;  /* 0x000064ff01007387 */ /* 0x0005e20000100800 */
[----:B------:R-:W-:Y:S01]  /*20d0*/  ULEA UR8, UR5, UR6, 0x8 ;  /* 0x0000000605087291 */ /* 0x000fe2000f8e403f */
[----:B------:R-:W-:Y:S01]  /*20e0*/  CS2R R6, SRZ ;  /* 0x0000000000067805 */ /* 0x000fe2000001ff00 */
[----:B------:R-:W-:Y:S01]  /*20f0*/  ULEA UR10, UR5, UR7, 0xa ;  /* 0x00000007050a7291 */ /* 0x000fe2000f8e503f */
[----:B------:R2:W-:Y:S01]  /*2100*/  STL [R1+0x60], RZ ;  /* 0x000060ff01007387 */ /* 0x0005e20000100800 */
[----:B------:R-:W-:Y:S01]  /*2110*/  UMOV UR9, 0x80000020 ;  /* 0x8000002000097882 */ /* 0x000fe20000000000 */
[----:B------:R-:W-:Y:S01]  /*2120*/  UMOV UR11, 0x80000020 ;  /* 0x80000020000b7882 */ /* 0x000fe20000000000 */
[----:B------:R-:W-:Y:S01]  /*2130*/  ULDC UR7, c[0x0][0x50c] ;  /* 0x0001430000077ab9 */ /* 0x000fe20000000800 */
[----:B------:R2:W-:Y:S01]  /*2140*/  STL [R1+0x5c], RZ ;  /* 0x00005cff01007387 */ /* 0x0005e20000100800 */
[----:B------:R-:W-:Y:S01]  /*2150*/  UISETP.NE.AND UP0, UPT, UR7, 0x2, UPT ;  /* 0x000000020700788c */ /* 0x000fe2000bf05270 */
[----:B------:R-:W-:Y:S01]  /*2160*/  CS2R R8, SRZ ;  /* 0x0000000000087805 */ /* 0x000fe2000001ff00 */
[----:B------:R-:W-:Y:S01]  /*2170*/  UMOV UR6, 0x2 ;  /* 0x0000000200067882 */ /* 0x000fe20000000000 */
[----:B------:R-:W-:Y:S01]  /*2180*/  QGMMA.64x256x32.F32.E5M2.E5M2 R24, gdesc[UR8], RZ, !UPT ;  /* 0x03e00000081879f3 */ /* 0x000fe2000c7038ff */
[----:B------:R2:W-:Y:S01]  /*2190*/  STL [R1+0x58], RZ ;  /* 0x000058ff01007387 */ /* 0x0005e20000100800 */
[----:B------:R-:W-:Y:S01]  /*21a0*/  USEL UR7, URZ, 0x1, UP0 ;  /* 0x000000013f077887 */ /* 0x000fe20008000000 */
[----:B------:R-:W-:Y:S01]  /*21b0*/  CS2R R10, SRZ ;  /* 0x00000000000a7805 */ /* 0x000fe2000001ff00 */
[----:B------:R-:W-:Y:S01]  /*21c0*/  UIADD3 UR8, UR8, 0x2, URZ ;  /* 0x0000000208087890 */ /* 0x000fe2000fffe03f */
[----:B------:R2:W-:Y:S01]  /*21d0*/  STL [R1+0x54], RZ ;  /* 0x000054ff01007387 */ /* 0x0005e20000100800 */
[----:B------:R-:W-:Y:S01]  /*21e0*/  UIADD3 UR10, UR10, 0x2, URZ ;  /* 0x000000020a0a7890 */ /* 0x000fe2000fffe03f */
[----:B------:R-:W-:-:S02]  /*21f0*/  CS2R R12, SRZ ;  /* 0x00000000000c7805 */ /* 0x000fc4000001ff00 */
[----:B------:R-:W-:Y:S01]  /*2200*/  ISETP.NE.AND P0, PT, RZ, UR7, PT ;  /* 0x00000007ff007c0c */ /* 0x000fe2000bf05270 */
[----:B------:R2:W-:Y:S01]  /*2210*/  STL [R1+0x50], RZ ;  /* 0x000050ff01007387 */ /* 0x0005e20000100800 */
[----:B------:R-:W-:Y:S01]  /*2220*/  UMOV UR9, 0x80000020 ;  /* 0x8000002000097882 */ /* 0x000fe20000000000 */
[----:B------:R-:W-:Y:S01]  /*2230*/  UMOV UR11, 0x80000020 ;  /* 0x80000020000b7882 */ /* 0x000fe20000000000 */
        /* <DEDUP_REMOVED lines=57> */
[----:B------:R2:W-:Y:S04]  /*25d0*/  STL [R1+0x14], RZ ;  /* 0x000014ff01007387 */ /* 0x0005e80000100800 */
[----:B------:R2:W-:Y:S04]  /*25e0*/  STL [R1+0x10], RZ ;  /* 0x000010ff01007387 */ /* 0x0005e80000100800 */
[----:B------:R2:W-:Y:S04]  /*25f0*/  STL [R1+0xc], RZ ;  /* 0x00000cff01007387 */ /* 0x0005e80000100800 */
[----:B------:R2:W-:Y:S04]  /*2600*/  STL [R1+0x8], RZ ;  /* 0x000008ff01007387 */ /* 0x0005e80000100800 */
[----:B------:R2:W-:Y:S04]  /*2610*/  STL [R1+0x4], RZ ;  /* 0x000004ff01007387 */ /* 0x0005e80000100800 */
[----:B------:R2:W-:Y:S01]  /*2620*/  STL [R1], RZ ;  /* 0x000000ff01007387 */ /* 0x0005e20000100800 */
[----:B------:R-:W-:Y:S01]  /*2630*/  QGMMA.64x256x32.F32.E5M2.E5M2 R24, gdesc[UR8], R24, gsb0 ;  /* 0x03e00000081879f3 */ /* 0x000fe20008003818 */
[----:B------:R-:W-:Y:S05]  /*2640*/  @!P0 BRA `(.L_x_21) ;  /* 0x0000000800848947 */ /* 0x000fea0003800000 */
[----:B------:R-:W-:Y:S02]  /*2650*/  WARPGROUP.DEPBAR.LE gsb0, 0x0 ;  /* 0x00008000000079c5 */ /* 0x000fe40000010000 */
[----:B------:R-:W-:-:S01]  /*2660*/  FADD R227, RZ, R24 ;  /* 0x00000018ffe37221 */ /* 0x000fc20000000000 */
[----:B------:R-:W-:Y:S01]  /*2670*/  FADD R226, RZ, R25 ;  /* 0x00000019ffe27221 */ /* 0x000fe20000000000 */
[----:B------:R-:W-:-:S01]  /*2680*/  FADD R225, RZ, R26 ;  /* 0x0000001affe17221 */ /* 0x000fc20000000000 */
[----:B------:R-:W-:Y:S01]  /*2690*/  FADD R224, RZ, R27 ;  /* 0x0000001bffe07221 */ /* 0x000fe20000000000 */
[----:B------:R-:W-:-:S01]  /*26a0*/  FADD R223, RZ, R28 ;  /* 0x0000001cffdf7221 */ /* 0x000fc20000000000 */
[----:B------:R0:W-:Y:S01]  /*26b0*/  STL [R1+0x98], R227 ;  /* 0x000098e301007387 */ /* 0x0001e20000100800 */
[----:B------:R-:W-:-:S01]  /*26c0*/  FADD R222, RZ, R29 ;  /* 0x0000001dffde7221 */ /* 0x000fc20000000000 */
[----:B------:R-:W-:Y:S01]  /*26d0*/  FADD R221, RZ, R30 ;  /* 0x0000001effdd7221 */ /* 0x000fe20000000000 */
[----:B------:R-:W-:-:S01]  /*26e0*/  FADD R220, RZ, R31 ;  /* 0x0000001fffdc7221 */ /* 0x000fc20000000000 */
[----:B------:R-:W-:Y:S01]  /*26f0*/  FADD R219, RZ, R32 ;  /* 0x00000020ffdb7221 */ /* 0x000fe20000000000 */
[----:B------:R-:W-:-:S01]  /*2700*/  FADD R218, RZ, R33 ;  /* 0x00000021ffda7221 */ /* 0x000fc20000000000 */
[----:B------:R-:W-:Y:S01]  /*2710*/  FADD R217, RZ, R34 ;  /* 0x00000022ffd97221 */ /* 0x000fe20000000000 */
[----:B------:R-:W-:-:S01]  /*2720*/  FADD R216, RZ, R35 ;  /* 0x00000023ffd87221 */ /* 0x000fc20000000000 */
[----:B------:R-:W-:Y:S01]  /*2730*/  FADD R215, RZ, R36 ;  /* 0x00000024ffd77221 */ /* 0x000fe20000000000 */
[----:B------:R-:W-:-:S01]  /*2740*/  FADD R214, RZ, R37 ;  /* 0x00000025ffd67221 */ /* 0x000fc20000000000 */
[----:B0-----:R-:W-:Y:S01]  /*2750*/  FADD R227, RZ, R123 ;  /* 0x0000007bffe37221 */ /* 0x001fe20000000000 */
[----:B------:R-:W-:-:S01]  /*2760*/  FADD R213, RZ, R38 ;  /* 0x00000026ffd57221 */ /* 0x000fc20000000000 */
[----:B------:R-:W-:Y:S01]  /*2770*/  FADD R212, RZ, R39 ;  /* 0x00000027ffd47221 */ /* 0x000fe20000000000 */
[----:B------:R-:W-:-:S01]  /*2780*/  FADD R211, RZ, R40 ;  /* 0x00000028ffd37221 */ /* 0x000fc20000000000 */
[----:B------:R-:W-:Y:S01]  /*2790*/  FADD R210, RZ, R41 ;  /* 0x00000029ffd27221 */ /* 0x000fe20000000000 */
[----:B------:R0:W-:Y:S01]  /*27a0*/  STL [R1], R227 ;  /* 0x000000e301007387 */ /* 0x0001e20000100800 */
        /* <DEDUP_REMOVED lines=93> */
[----:B0-----:R-:W-:-:S05]  /*2d80*/  FADD R227, RZ, R130 ;  /* 0x00000082ffe37221 */ /* 0x001fca0000000000 */
[----:B------:R0:W-:Y:S02]  /*2d90*/  STL [R1+0x1c], R227 ;  /* 0x00001ce301007387 */ /* 0x0001e40000100800 */
        /* <DEDUP_REMOVED lines=41> */
[----:B------:R0:W-:Y:S04]  /*3030*/  STL [R1+0x70], R227 ;  /* 0x000070e301007387 */ /* 0x0001e80000100800 */
[----:B0-----:R0:W5:Y:S01]  /*3040*/  LDL.LU R227, [R1+0x98] ;  /* 0x0000980001e37983 */ /* 0x0011620000300800 */
[----:B------:R-:W-:-:S05]  /*3050*/  UMOV UR6, URZ ;  /* 0x0000003f00067c82 */ /* 0x000fca0008000000 */
.L_x_21:
[----:B------:R-:W-:-:S04]  /*3060*/  UIADD3 UR19, UR5, 0x1, URZ ;  /* 0x0000000105137890 */ /* 0x000fc8000fffe03f */
[----:B------:R-:W-:-:S04]  /*3070*/  UISETP.NE.AND UP0, UPT, UR19, 0x5, UPT ;  /* 0x000000051300788c */ /* 0x000fc8000bf05270 */
[----:B------:R-:W-:Y:S02]  /*3080*/  USEL UR8, URZ, 0x1, UP0 ;  /* 0x000000013f087887 */ /* 0x000fe40008000000 */
[----:B------:R-:W-:Y:S02]  /*3090*/  USEL UR19, UR19, URZ, UP0 ;  /* 0x0000003f13137287 */ /* 0x000fe40008000000 */
[----:B------:R-:W-:-:S06]  /*30a0*/  ULOP3.LUT UR8, UR4, UR8, URZ, 0x3c, !UPT ;  /* 0x0000000804087292 */ /* 0x000fcc000f8e3c3f */
[----:B------:R-:W-:Y:S01]  /*30b0*/  IMAD.U32 R228, RZ, RZ, UR8 ;  /* 0x00000008ffe47e24 */ /* 0x000fe2000f8e00ff */
[----:B------:R-:W-:-:S06]  /*30c0*/  UMOV UR8, 0x1 ;  /* 0x0000000100087882 */ /* 0x000fcc0000000000 */
.L_x_16:
[----:B------:R-:W-:-:S06]  /*30d0*/  UISETP.GE.AND UP0, UPT, UR16, 0x1, UPT ;  /* 0x000000011000788c */ /* 0x000fcc000bf06270 */
[----:B------:R-:W-:-:S13]  /*30e0*/  PLOP3.LUT P0, PT, PT, PT, UP0, 0x80, 0x0 ;  /* 0x000000000000781c */ /* 0x000fda0003f0f008 */
[----:B------:R-:W-:Y:S05]  /*30f0*/  @!P0 BRA `(.L_x_22) ;  /* 0x0000001000808947 */ /* 0x000fea0003800000 */
[----:B------:R-:W-:Y:S01]  /*3100*/  UMOV UR31, UR16 ;  /* 0x00000010001f7c82 */ /* 0x000fe20008000000 */
[----:B------:R-:W-:Y:S01]  /*3110*/  UMOV UR32, UR5 ;  /* 0x0000000500207c82 */ /* 0x000fe20008000000 */
[----:B------:R-:W-:-:S05]  /*3120*/  ULDC UR33, c[0x0][0x50c] ;  /* 0x0001430000217ab9 */ /* 0x000fca0000000800 */
.L_x_30:
[----:B------:R-:W-:-:S06]  /*3130*/  UISETP.NE.AND UP0, UPT, UR26, 0x3, UPT ;  /* 0x000000031a00788c */ /* 0x000fcc000bf05270 */
[----:B------:R-:W-:-:S13]  /*3140*/  PLOP3.LUT P1, PT, PT, PT, UP0, 0x80, 0x0 ;  /* 0x000000000000781c */ /* 0x000fda0003f2f008 */
[----:B-1---5:R-:W-:Y:S05]  /*3150*/  @!P1 BRA `(.L_x_23) ;  /* 0x0000000000049947 */ /* 0x022fea0003800000 */
[----:B------:R-:W-:Y:S01]  /*3160*/  BPT.TRAP 0x1 ;  /* 0x000000040000795c */ /* 0x000fe20000300000 */
.L_x_23:
[----:B------:R-:W-:Y:S01]  /*3170*/  ULEA UR9, UR19, UR12, 0x3 ;  /* 0x0000000c13097291 */ /* 0x000fe2000f8e183f */
[----:B------:R-:W-:-:S08]  /*3180*/  SHF.L.U32 R229, R228, 0x1f, RZ ;  /* 0x0000001fe4e57819 */ /* 0x000fd000000006ff */
[----:B------:R1:W3:Y:S01]  /*3190*/  SYNCS.PHASECHK.TRANS64.TRYWAIT P0, [UR9], R229 ;  /* 0x000000e5ff0075a7 */ /* 0x0002e20008000149 */
[----:B------:R-:W-:Y:S05]  /*31a0*/  @!P1 BRA `(.L_x_24) ;  /* 0x0000000000049947 */ /* 0x000fea0003800000 */
[----:B------:R-:W-:Y:S01]  /*31b0*/  BPT.TRAP 0x1 ;  /* 0x000000040000795c */ /* 0x000fe20000300000 */
.L_x_24:
[----:B---3--:R-:W-:Y:S05]  /*31c0*/  @P0 BRA `(.L_x_25) ;  /* 0x0000000000080947 */ /* 0x008fea0003800000 */
[----:B------:R-:W3:Y:S02]  /*31d0*/  SYNCS.PHASECHK.TRANS64.TRYWAIT P0, [UR9], R229 ;  /* 0x000000e5ff0075a7 */ /* 0x000ee40008000149 */
[----:B---3--:R-:W-:Y:S05]  /*31e0*/  @!P0 BRA `(.L_x_26) ;  /* 0x000000cc00648947 */ /* 0x008fea0003800000 */
.L_x_25:
[----:B------:R-:W-:Y:S01]  /*31f0*/  UIADD3 UR9, UR12, 0x180, URZ ;  /* 0x000001800c097890 */ /* 0x000fe2000fffe03f */
[----:B------:R-:W-:Y:S01]  /*3200*/  WARPGROUP.ARRIVE ;  /* 0x00000000000079c5 */ /* 0x000fe20000000000 */
[----:B------:R-:W-:Y:S02]  /*3210*/  UIADD3 UR10, UR12, 0x5180, URZ ;  /* 0x000051800c0a7890 */ /* 0x000fe4000fffe03f */
[----:B------:R-:W-:Y:S02]  /*3220*/  UISETP.NE.AND UP0, UPT, UR7, URZ, UPT ;  /* 0x0000003f0700728c */ /* 0x000fe4000bf05270 */
[----:B------:R-:W-:Y:S02]  /*3230*/  USHF.R.U32.HI UR9, URZ, 0x4, UR9 ;  /* 0x000000043f097899 */ /* 0x000fe40008011609 */
[----:B------:R-:W-:Y:S02]  /*3240*/  USHF.R.U32.HI UR10, URZ, 0x4, UR10 ;  /* 0x000000043f0a7899 */ /* 0x000fe4000801160a */
[----:B------:R-:W-:-:S02]  /*3250*/  USEL UR8, UR8, URZ, !UP0 ;  /* 0x0000003f08087287 */ /* 0x000fc4000c000000 */
[----:B------:R-:W-:Y:S02]  /*3260*/  ULOP3.LUT UR9, UR9, 0x3fff, URZ, 0xc0, !UPT ;  /* 0x00003fff09097892 */ /* 0x000fe4000f8ec03f */
[----:B------:R-:W-:Y:S02]  /*3270*/  ULOP3.LUT UR10, UR10, 0x3fff, URZ, 0xc0, !UPT ;  /* 0x00003fff0a0a7892 */ /* 0x000fe4000f8ec03f */
[----:B------:R-:W-:Y:S02]  /*3280*/  UISETP.NE.U32.AND UP0, UPT, UR8, URZ, UPT ;  /* 0x0000003f0800728c */ /* 0x000fe4000bf05070 */
[----:B------:R-:W-:Y:S02]  /*3290*/  ULOP3.LUT UR8, UR9, 0x10000, URZ, 0xfc, !UPT ;  /* 0x0001000009087892 */ /* 0x000fe4000f8efc3f */
[----:B------:R-:W-:Y:S02]  /*32a0*/  ULOP3.LUT UR10, UR10, 0x10000, URZ, 0xfc, !UPT ;  /* 0x000100000a0a7892 */ /* 0x000fe4000f8efc3f */
[----:B------:R-:W-:-:S02]  /*32b0*/  ULEA UR8, UR19, UR8, 0x8 ;  /* 0x0000000813087291 */ /* 0x000fc4000f8e403f */
[----:B------:R-:W-:Y:S01]  /*32c0*/  ULEA UR10, UR19, UR10, 0xa ;  /* 0x0000000a130a7291 */ /* 0x000fe2000f8e503f */
[----:B------:R-:W-:Y:S01]  /*32d0*/  UMOV UR9, 0x80000020 ;  /* 0x8000002000097882 */ /* 0x000fe20000000000 */
[----:B------:R-:W-:Y:S01]  /*32e0*/  UMOV UR11, 0x80000020 ;  /* 0x80000020000b7882 */ /* 0x000fe20000000000 */
[----:B------:R-:W-:-:S06]  /*32f0*/  UIADD3 UR6, UR6, 0x2, URZ ;  /* 0x0000000206067890 */ /* 0x000fcc000fffe03f */
[----:B------:R-:W-:Y:S01]  /*3300*/  QGMMA.64x256x32.F32.E5M2.E5M2 R24, gdesc[UR8], R24, UP0 ;  /* 0x03e00000081879f3 */ /* 0x000fe2000bf03818 */
[----:B------:R-:W-:Y:S02]  /*3310*/  UIADD3 UR8, UR8, 0x2, URZ ;  /* 0x0000000208087890 */ /* 0x000fe4000fffe03f */
[----:B------:R-:W-:Y:S01]  /*3320*/  UIADD3 UR10, UR10, 0x2, URZ ;  /* 0x000000020a0a7890 */ /* 0x000fe2000fffe03f */
[----:B------:R-:W-:Y:S01]  /*3330*/  UMOV UR9, 0x80000020 ;  /* 0x8000002000097882 */ /* 0x000fe20000000000 */
[----:B------:R-:W-:Y:S01]  /*3340*/  UMOV UR11, 0x80000020 ;  /* 0x80000020000b7882 */ /* 0x000fe20000000000 */
[----:B------:R-:W-:-:S04]  /*3350*/  UISETP.NE.AND UP0, UPT, UR6, UR33, UPT ;  /* 0x000000210600728c */ /* 0x000fc8000bf05270 */
[----:B------:R-:W-:-:S06]  /*3360*/  USEL UR7, URZ, 0x1, UP0 ;  /* 0x000000013f077887 */ /* 0x000fcc0008000000 */
[----:B------:R-:W-:-:S12]  /*3370*/  ISETP.NE.AND P0, PT, RZ, UR7, PT ;  /* 0x00000007ff007c0c */ /* 0x000fd8000bf05270 */
[----:B------:R-:W-:Y:S03]  /*3380*/  QGMMA.64x256x32.F32.E5M2.E5M2 R24, gdesc[UR8], R24, gsb0 ;  /* 0x03e00000081879f3 */ /* 0x000fe60008003818 */
[----:B------:R-:W-:Y:S02]  /*3390*/  WARPGROUP.DEPBAR.LE gsb0, 0x1 ;  /* 0x00008000000079c5 */ /* 0x000fe40000010100 */
[----:B------:R-:W-:Y:S05]  /*33a0*/  @!P0 BRA `(.L_x_27) ;  /* 0x0000000c00788947 */ /* 0x000fea0003800000 */
[----:B------:R-:W-:Y:S02]  /*33b0*/  WARPGROUP.DEPBAR.LE gsb0, 0x0 ;  /* 0x00008000000079c5 */ /* 0x000fe40000010000 */
[----:B-----5:R-:W-:-:S01]  /*33c0*/  FADD R227, R24, R227 ;  /* 0x000000e318e37221 */ /* 0x020fc20000000000 */
[----:B------:R-:W-:Y:S01]  /*33d0*/  FADD R226, R25, R226 ;  /* 0x000000e219e27221 */ /* 0x000fe20000000000 */
[----:B------:R-:W-:-:S01]  /*33e0*/  FADD R225, R26, R225 ;  /* 0x000000e11ae17221 */ /* 0x000fc20000000000 */
[----:B------:R-:W-:Y:S02]  /*33f0*/  FADD R224, R27, R224 ;  /* 0x000000e01be07221 */ /* 0x000fe40000000000 */
[----:B------:R3:W-:Y:S01]  /*3400*/  STL [R1+0x98], R227 ;  /* 0x000098e301007387 */ /* 0x0007e20000100800 */
[----:B------:R-:W-:-:S01]  /*3410*/  FADD R223, R28, R223 ;  /* 0x000000df1cdf7221 */ /* 0x000fc20000000000 */
[----:B------:R-:W-:Y:S01]  /*3420*/  FADD R222, R29, R222 ;  /* 0x000000de1dde7221 */ /* 0x000fe20000000000 */
[----:B------:R-:W-:-:S01]  /*3430*/  FADD R221, R30, R221 ;  /* 0x000000dd1edd7221 */ /* 0x000fc20000000000 */
[----:B---3--:R-:W3:Y:S04]  /*3440*/  LDL.LU R227, [R1+0x2c] ;  /* 0x00002c0001e37983 */ /* 0x008ee80000300800 */
[----:B------:R4:W-:Y:S01]  /*3450*/  STL [R1+0x9c], R226 ;  /* 0x00009ce201007387 */ /* 0x0009e20000100800 */
[----:B------:R-:W-:-:S01]  /*3460*/  FADD R220, R31, R220 ;  /* 0x000000dc1fdc7221 */ /* 0x000fc20000000000 */
[----:B------:R-:W-:-:S02]  /*3470*/  FADD R219, R32, R219 ;  /* 0x000000db20db7221 */ /* 0x000fc40000000000 */
[----:B----4-:R-:W4:Y:S04]  /*3480*/  LDL.LU R226, [R1+0x28] ;  /* 0x0000280001e27983 */ /* 0x010f280000300800 */
[----:B------:R0:W-:Y:S01]  /*3490*/  STL [R1+0xa0], R225 ;  /* 0x0000a0e101007387 */ /* 0x0001e20000100800 */
[----:B------:R-:W-:-:S03]  /*34a0*/  FADD R218, R33, R218 ;  /* 0x000000da21da7221 */ /* 0x000fc60000000000 */
[----:B0-----:R-:W2:Y:S04]  /*34b0*/  LDL.LU R225, [R1+0x24] ;  /* 0x0000240001e17983 */ /* 0x001ea80000300800 */
[----:B------:R0:W-:Y:S01]  /*34c0*/  STL [R1+0xa4], R224 ;  /* 0x0000a4e001007387 */ /* 0x0001e20000100800 */
[----:B------:R-:W-:-:S03]  /*34d0*/  FADD R217, R34, R217 ;  /* 0x000000d922d97221 */ /* 0x000fc60000000000 */
[----:B0-----:R-:W2:Y:S04]  /*34e0*/  LDL.LU R224, [R1+0x20] ;  /* 0x0000200001e07983 */ /* 0x001ea80000300800 */
[----:B------:R0:W-:Y:S01]  /*34f0*/  STL [R1+0xa8], R223 ;  /* 0x0000a8df01007387 */ /* 0x0001e20000100800 */
[----:B------:R-:W-:-:S03]  /*3500*/  FADD R216, R35, R216 ;  /* 0x000000d823d87221 */ /* 0x000fc60000000000 */
[----:B0-----:R-:W2:Y:S04]  /*3510*/  LDL.LU R223, [R1+0x1c] ;  /* 0x00001c0001df7983 */ /* 0x001ea80000300800 */
[----:B------:R0:W-:Y:S04]  /*3520*/  STL [R1+0xac], R222 ;  /* 0x0000acde01007387 */ /* 0x0001e80000100800 */
        /* <DEDUP_REMOVED lines=12> */
[----:B0-----:R-:W2:Y:S01]  /*35f0*/  LDL.LU R216, [R1] ;  /* 0x0000000001d87983 */ /* 0x001ea20000300800 */
[----:B------:R-:W-:-:S01]  /*3600*/  FADD R215, R36, R215 ;  /* 0x000000d724d77221 */ /* 0x000fc20000000000 */
[----:B------:R-:W-:Y:S01]  /*3610*/  FADD R214, R37, R214 ;  /* 0x000000d625d67221 */ /* 0x000fe20000000000 */
[----:B------:R-:W-:-:S01]  /*3620*/  FADD R213, R38, R213 ;  /* 0x000000d526d57221 */ /* 0x000fc20000000000 */
[----:B------:R-:W-:Y:S01]  /*3630*/  FADD R212, R39, R212 ;  /* 0x000000d427d47221 */ /* 0x000fe20000000000 */
[----:B------:R-:W-:-:S01]  /*3640*/  FADD R211, R40, R211 ;  /* 0x000000d328d37221 */ /* 0x000fc20000000000 */
[----:B------:R-:W-:Y:S01]  /*3650*/  STL [R1+0xc8], R215 ;  /* 0x0000c8d701007387 */ /* 0x000fe20000100800 */
        /* <DEDUP_REMOVED lines=15> */
[----:B------:R0:W-:Y:S01]  /*3750*/  STL [R1+0xd8], R211 ;  /* 0x0000d8d301007387 */ /* 0x0001e20000100800 */
[----:B------:R-:W-:-:S01]  /*3760*/  FADD R198, R53, R198 ;  /* 0x000000c635c67221 */ /* 0x000fc20000000000 */
[----:B------:R-:W-:Y:S01]  /*3770*/  FADD R197, R54, R197 ;  /* 0x000000c536c57221 */ /* 0x000fe20000000000 */
        /* <DEDUP_REMOVED lines=68> */
[----:B---3--:R-:W-:-:S01]  /*3bc0*/  FADD R227, R134, R227 ;  /* 0x000000e386e37221 */ /* 0x008fc20000000000 */
[----:B----4-:R-:W-:Y:S01]  /*3bd0*/  FADD R226, R133, R226 ;  /* 0x000000e285e27221 */ /* 0x010fe20000000000 */
[----:B--2---:R-:W-:-:S01]  /*3be0*/  FADD R225, R132, R225 ;  /* 0x000000e184e17221 */ /* 0x004fc20000000000 */
        /* <DEDUP_REMOVED lines=8> */
[----:B------:R-:W-:-:S05]  /*3c70*/  FADD R216, R123, R216 ;  /* 0x000000d87bd87221 */ /* 0x000fca0000000000 */
[----:B------:R2:W-:Y:S04]  /*3c80*/  STL [R1], R216 ;  /* 0x000000d801007387 */ /* 0x0005e80000100800 */
[----:B------:R3:W-:Y:S04]  /*3c90*/  STL [R1+0x4], R217 ;  /* 0x000004d901007387 */ /* 0x0007e80000100800 */
[----:B------:R4:W-:Y:S04]  /*3ca0*/  STL [R1+0x8], R218 ;  /* 0x000008da01007387 */ /* 0x0009e80000100800 */
[----:B------:R1:W-:Y:S04]  /*3cb0*/  STL [R1+0xc], R219 ;  /* 0x00000cdb01007387 */ /* 0x0003e80000100800 */
[----:B------:R1:W-:Y:S04]  /*3cc0*/  STL [R1+0x10], R220 ;  /* 0x000010dc01007387 */ /* 0x0003e80000100800 */
[----:B------:R1:W-:Y:S04]  /*3cd0*/  STL [R1+0x14], R221 ;  /* 0x000014dd01007387 */ /* 0x0003e80000100800 */
[----:B------:R1:W-:Y:S04]  /*3ce0*/  STL [R1+0x18], R222 ;  /* 0x000018de01007387 */ /* 0x0003e80000100800 */
[----:B------:R1:W-:Y:S04]  /*3cf0*/  STL [R1+0x1c], R223 ;  /* 0x00001cdf01007387 */ /* 0x0003e80000100800 */
[----:B------:R1:W-:Y:S04]  /*3d00*/  STL [R1+0x20], R224 ;  /* 0x000020e001007387 */ /* 0x0003e80000100800 */
[----:B0-----:R-:W4:Y:S04]  /*3d10*/  LDL.LU R211, [R1+0x30] ;  /* 0x0000300001d37983 */ /* 0x001f280000300800 */
[----:B------:R0:W-:Y:S04]  /*3d20*/  STL [R1+0x24], R225 ;  /* 0x000024e101007387 */ /* 0x0001e80000100800 */
[----:B------:R-:W4:Y:S04]  /*3d30*/  LDL.LU R212, [R1+0x34] ;  /* 0x0000340001d47983 */ /* 0x000f280000300800 */
[----:B------:R0:W-:Y:S04]  /*3d40*/  STL [R1+0x28], R226 ;  /* 0x000028e201007387 */ /* 0x0001e80000100800 */
[----:B------:R-:W4:Y:S04]  /*3d50*/  LDL.LU R213, [R1+0x38] ;  /* 0x0000380001d57983 */ /* 0x000f280000300800 */
[----:B------:R0:W-:Y:S04]  /*3d60*/  STL [R1+0x2c], R227 ;  /* 0x00002ce301007387 */ /* 0x0001e80000100800 */
[----:B------:R-:W4:Y:S04]  /*3d70*/  LDL.LU R214, [R1+0x3c] ;  /* 0x00003c0001d67983 */ /* 0x000f280000300800 */
[----:B------:R-:W4:Y:S04]  /*3d80*/  LDL.LU R215, [R1+0x40] ;  /* 0x0000400001d77983 */ /* 0x000f280000300800 */
[----:B--2---:R-:W2:Y:S04]  /*3d90*/  LDL.LU R216, [R1+0x44] ;  /* 0x0000440001d87983 */ /* 0x004ea80000300800 */
[----:B---3--:R-:W3:Y:S04]  /*3da0*/  LDL.LU R217, [R1+0x48] ;  /* 0x0000480001d97983 */ /* 0x008ee80000300800 */
[----:B----4-:R-:W4:Y:S04]  /*3db0*/  LDL.LU R218, [R1+0x4c] ;  /* 0x00004c0001da7983 */ /* 0x010f280000300800 */
[----:B-1----:R-:W4:Y:S04]  /*3dc0*/  LDL.LU R219, [R1+0x50] ;  /* 0x0000500001db7983 */ /* 0x002f280000300800 */
[----:B------:R-:W4:Y:S04]  /*3dd0*/  LDL.LU R220, [R1+0x54] ;  /* 0x0000540001dc7983 */ /* 0x000f280000300800 */
[----:B------:R-:W4:Y:S04]  /*3de0*/  LDL.LU R221, [R1+0x58] ;  /* 0x0000580001dd7983 */ /* 0x000f280000300800 */
[----:B------:R-:W4:Y:S04]  /*3df0*/  LDL.LU R222, [R1+0x5c] ;  /* 0x00005c0001de7983 */ /* 0x000f280000300800 */
[----:B------:R-:W4:Y:S04]  /*3e00*/  LDL.LU R223, [R1+0x60] ;  /* 0x0000600001df7983 */ /* 0x000f280000300800 */
[----:B------:R-:W4:Y:S04]  /*3e10*/  LDL.LU R224, [R1+0x64] ;  /* 0x0000640001e07983 */ /* 0x000f280000300800 */
[----:B0-----:R-:W4:Y:S04]  /*3e20*/  LDL.LU R225, [R1+0x68] ;  /* 0x0000680001e17983 */ /* 0x001f280000300800 */
[----:B------:R-:W4:Y:S04]  /*3e30*/  LDL.LU R226, [R1+0x6c] ;  /* 0x00006c0001e27983 */ /* 0x000f280000300800 */
[----:B------:R-:W4:Y:S01]  /*3e40*/  LDL.LU R227, [R1+0x70] ;  /* 0x0000700001e37983 */ /* 0x000f220000300800 */
[----:B------:R-:W-:-:S05]  /*3e50*/  FADD R211, R135, R211 ;  /* 0x000000d387d37221 */ /* 0x000fca0000000000 */
[----:B------:R0:W-:Y:S01]  /*3e60*/  STL [R1+0x30], R211 ;  /* 0x000030d301007387 */ /* 0x0001e20000100800 */
[----:B------:R-:W-:-:S03]  /*3e70*/  FADD R212, R136, R212 ;  /* 0x000000d488d47221 */ /* 0x000fc60000000000 */
[----:B0-----:R0:W5:Y:S01]  /*3e80*/  LDL.LU R211, [R1+0xd8] ;  /* 0x0000d80001d37983 */ /* 0x0011620000300800 */
[----:B------:R-:W-:-:S03]  /*3e90*/  FADD R213, R137, R213 ;  /* 0x000000d589d57221 */ /* 0x000fc60000000000 */
[----:B------:R1:W-:Y:S01]  /*3ea0*/  STL [R1+0x34], R212 ;  /* 0x000034d401007387 */ /* 0x0003e20000100800 */
[----:B------:R-:W-:-:S01]  /*3eb0*/  FADD R214, R138, R214 ;  /* 0x000000d68ad67221 */ /* 0x000fc20000000000 */
[----:B------:R-:W-:Y:S02]  /*3ec0*/  FADD R215, R139, R215 ;  /* 0x000000d78bd77221 */ /* 0x000fe40000000000 */
[----:B-1----:R0:W5:Y:S01]  /*3ed0*/  LDL.LU R212, [R1+0xd4] ;  /* 0x0000d40001d47983 */ /* 0x0021620000300800 */
[----:B--2---:R-:W-:-:S03]  /*3ee0*/  FADD R216, R140, R216 ;  /* 0x000000d88cd87221 */ /* 0x004fc60000000000 */
[----:B------:R1:W-:Y:S01]  /*3ef0*/  STL [R1+0x38], R213 ;  /* 0x000038d501007387 */ /* 0x0003e20000100800 */
[----:B---3--:R-:W-:-:S03]  /*3f00*/  FADD R217, R141, R217 ;  /* 0x000000d98dd97221 */ /* 0x008fc60000000000 */
[----:B-1----:R0:W5:Y:S01]  /*3f10*/  LDL.LU R213, [R1+0xd0] ;  /* 0x0000d00001d57983 */ /* 0x0021620000300800 */
[----:B----4-:R-:W-:-:S03]  /*3f20*/  FADD R218, R142, R218 ;  /* 0x000000da8eda7221 */ /* 0x010fc60000000000 */
[----:B------:R1:W-:Y:S01]  /*3f30*/  STL [R1+0x3c], R214 ;  /* 0x00003cd601007387 */ /* 0x0003e20000100800 */
[----:B------:R-:W-:-:S01]  /*3f40*/  FADD R219, R143, R219 ;  /* 0x000000db8fdb7221 */ /* 0x000fc20000000000 */
[----:B------:R-:W-:Y:S02]  /*3f50*/  FADD R220, R144, R220 ;  /* 0x000000dc90dc7221 */ /* 0x000fe40000000000 */
[----:B-1----:R0:W5:Y:S04]  /*3f60*/  LDL.LU R214, [R1+0xcc] ;  /* 0x0000cc0001d67983 */ /* 0x0021680000300800 */
[----:B------:R1:W-:Y:S01]  /*3f70*/  STL [R1+0x40], R215 ;  /* 0x000040d701007387 */ /* 0x0003e20000100800 */
[----:B------:R-:W-:-:S01]  /*3f80*/  FADD R221, R145, R221 ;  /* 0x000000dd91dd7221 */ /* 0x000fc20000000000 */
[----:B------:R-:W-:-:S02]  /*3f90*/  FADD R222, R146, R222 ;  /* 0x000000de92de7221 */ /* 0x000fc40000000000 */
[----:B-1----:R0:W5:Y:S04]  /*3fa0*/  LDL.LU R215, [R1+0xc8] ;  /* 0x0000c80001d77983 */ /* 0x0021680000300800 */
[----:B------:R1:W-:Y:S01]  /*3fb0*/  STL [R1+0x44], R216 ;  /* 0x000044d801007387 */ /* 0x0003e20000100800 */
[----:B------:R-:W-:-:S03]  /*3fc0*/  FADD R223, R147, R223 ;  /* 0x000000df93df7221 */ /* 0x000fc60000000000 */
        /* <DEDUP_REMOVED lines=13> */
[----:B------:R1:W-:Y:S04]  /*40a0*/  STL [R1+0x58], R221 ;  /* 0x000058dd01007387 */ /* 0x0003e80000100800 */
        /* <DEDUP_REMOVED lines=12> */
[----:B-1----:R0:W5:Y:S01]  /*4170*/  LDL.LU R227, [R1+0x98] ;  /* 0x0000980001e37983 */ /* 0x0021620000300800 */
[----:B------:R-:W-:-:S05]  /*4180*/  UMOV UR6, URZ ;  /* 0x0000003f00067c82 */ /* 0x000fca0008000000 */
.L_x_27:
[----:B------:R-:W-:Y:S05]  /*4190*/  @!P1 BRA `(.L_x_28) ;  /* 0x0000000000049947 */ /* 0x000fea0003800000 */
[----:B------:R-:W-:Y:S01]  /*41a0*/  BPT.TRAP 0x1 ;  /* 0x000000040000795c */ /* 0x000fe20000300000 */
.L_x_28:
[----:B------:R-:W-:Y:S02]  /*41b0*/  UISETP.GT.U32.AND UP0, UPT, UR13, 0x1, UPT ;  /* 0x000000010d00788c */ /* 0x000fe4000bf04070 */
[----:B------:R-:W-:-:S04]  /*41c0*/  ULEA UR8, UR32, UR12, 0x3 ;  /* 0x0000000c20087291 */ /* 0x000fc8000f8e183f */
[----:B------:R-:W-:Y:S01]  /*41d0*/  UIADD3 UR8, UR8, 0x28, URZ ;  /* 0x0000002808087890 */ /* 0x000fe2000fffe03f */
[----:B------:R-:W-:-:S03]  /*41e0*/  PLOP3.LUT P0, PT, PT, PT, UP0, 0x80, 0x0 ;  /* 0x000000000000781c */ /* 0x000fc60003f0f008 */
[----:B------:R-:W-:-:S09]  /*41f0*/  UPRMT UR8, URZ, 0x654, UR8 ;  /* 0x000006543f087896 */ /* 0x000fd20008000008 */
[----:B------:R-:W-:Y:S01]  /*4200*/  SYNCS.ARRIVE.TRANS64.RED.A1T0 RZ, [UR8], RZ ;  /* 0x000000ffffff79a7 */ /* 0x000fe20008100408 */
[----:B------:R-:W-:Y:S05]  /*4210*/  @P0 BRA `(.L_x_29) ;  /* 0x0000000000040947 */ /* 0x000fea0003800000 */
[----:B------:R-:W-:Y:S01]  /*4220*/  BPT.TRAP 0x1 ;  /* 0x000000040000795c */ /* 0x000fe20000300000 */
.L_x_29:
[----:B------:R-:W-:Y:S02]  /*4230*/  UISETP.GT.AND UP2, UPT, UR31, 0x1, UPT ;  /* 0x000000011f00788c */ /* 0x000fe4000bf44270 */
[----:B------:R-:W-:Y:S02]  /*4240*/  UIADD3 UR19, UR19, 0x1, URZ ;  /* 0x0000000113137890 */ /* 0x000fe4000fffe03f */
[----:B------:R-:W-:Y:S02]  /*4250*/  UIADD3 UR32, UR32, 0x1, URZ ;  /* 0x0000000120207890 */ /* 0x000fe4000fffe03f */
[----:B------:R-:W-:Y:S01]  /*4260*/  PLOP3.LUT P0, PT, PT, PT, UP2, 0x80, 0x0 ;  /* 0x000000000000781c */ /* 0x000fe20003f0f028 */
[----:B------:R-:W-:Y:S02]  /*4270*/  UISETP.NE.AND UP0, UPT, UR19, 0x5, UPT ;  /* 0x000000051300788c */ /* 0x000fe4000bf05270 */
[----:B------:R-:W-:Y:S02]  /*4280*/  UISETP.NE.AND UP1, UPT, UR32, 0x5, UPT ;  /* 0x000000052000788c */ /* 0x000fe4000bf25270 */
[----:B------:R-:W-:-:S02]  /*4290*/  USEL UR8, URZ, 0x1, UP0 ;  /* 0x000000013f087887 */ /* 0x000fc40008000000 */
[----:B------:R-:W-:Y:S02]  /*42a0*/  UIADD3 UR31, UR31, -0x1, URZ ;  /* 0xffffffff1f1f7890 */ /* 0x000fe4000fffe03f */
[----:B------:R-:W-:Y:S02]  /*42b0*/  USEL UR19, UR19, URZ, UP0 ;  /* 0x0000003f13137287 */ /* 0x000fe40008000000 */
[----:B------:R-:W-:Y:S01]  /*42c0*/  LOP3.LUT R228, R228, UR8, RZ, 0x3c, !PT ;  /* 0x00000008e4e47c12 */ /* 0x000fe2000f8e3cff */
[----:B------:R-:W-:Y:S01]  /*42d0*/  USEL UR32, UR32, URZ, UP1 ;  /* 0x0000003f20207287 */ /* 0x000fe20008800000 */
[----:B------:R-:W-:Y:S01]  /*42e0*/  UMOV UR8, 0x1 ;  /* 0x0000000100087882 */ /* 0x000fe20000000000 */
[----:B------:R-:W-:Y:S10]  /*42f0*/  @P0 BRA `(.L_x_30) ;  /* 0xffffffec008c0947 */ /* 0x000ff4000383ffff */
.L_x_22:
[----:B------:R-:W-:-:S04]  /*4300*/  UISETP.NE.AND UP0, UPT, UR6, URZ, UPT ;  /* 0x0000003f0600728c */ /* 0x000fc8000bf05270 */
[----:B------:R-:W-:-:S06]  /*4310*/  USEL UR6, URZ, 0x1, !UP0 ;  /* 0x000000013f067887 */ /* 0x000fcc000c000000 */
[----:B------:R-:W-:-:S13]  /*4320*/  ISETP.NE.AND P0, PT, RZ, UR6, PT ;  /* 0x00000006ff007c0c */ /* 0x000fda000bf05270 */
[----:B------:R-:W-:Y:S05]  /*4330*/  @!P0 BRA `(.L_x_31) ;  /* 0x0000000c00d48947 */ /* 0x000fea0003800000 */
[----:B------:R-:W-:Y:S02]  /*4340*/  WARPGROUP.DEPBAR.LE gsb0, 0x0 ;  /* 0x00008000000079c5 */ /* 0x000fe40000010000 */
[----:B-----5:R-:W-:-:S05]  /*4350*/  FADD R227, R24, R227 ;  /* 0x000000e318e37221 */ /* 0x020fca0000000000 */
[----:B------:R3:W-:Y:S04]  /*4360*/  STL [R1+0x98], R227 ;  /* 0x000098e301007387 */ /* 0x0007e80000100800 */
[----:B---3--:R-:W3:Y:S04]  /*4370*/  LDL.LU R227, [R1+0x70] ;  /* 0x0000700001e37983 */ /* 0x008ee80000300800 */
[----:B---3--:R3:W-:Y:S04]  /*4380*/  STL [R1+0x9c], R227 ;  /* 0x00009ce301007387 */ /* 0x0087e80000100800 */
        /* <DEDUP_REMOVED lines=54> */
[----:B---3--:R-:W3:Y:S01]  /*46f0*/  LDL.LU R227, [R1] ;  /* 0x0000000001e37983 */ /* 0x008ee20000300800 */
[----:B------:R-:W-:Y:S01]  /*4700*/  FADD R226, R25, R226 ;  /* 0x000000e219e27221 */ /* 0x000fe20000000000 */
        /* <DEDUP_REMOVED lines=97> */
[----:B---3--:R-:W-:-:S05]  /*4d20*/  FADD R227, R123, R227 ;  /* 0x000000e37be37221 */ /* 0x008fca0000000000 */
[----:B------:R3:W-:Y:S04]  /*4d30*/  STL [R1], R227 ;  /* 0x000000e301007387 */ /* 0x0007e80000100800 */
[----:B---3--:R-:W3:Y:S02]  /*4d40*/  LDL.LU R227, [R1+0x108] ;  /* 0x0001080001e37983 */ /* 0x008ee40000300800 */
[----:B---3--:R-:W-:-:S05]  /*4d50*/  FADD R227, R124, R227 ;  /* 0x000000e37ce37221 */ /* 0x008fca0000000000 */
[----:B------:R3:W-:Y:S04]  /*4d60*/  STL [R1+0x4], R227 ;  /* 0x000004e301007387 */ /* 0x0007e80000100800 */
        /* <DEDUP_REMOVED lines=81> */
[----:B---3--:R3:W5:Y:S02]  /*5280*/  LDL.LU R227, [R1+0x98] ;  /* 0x0000980001e37983 */ /* 0x0087640000300800 */
.L_x_31:
[----:B------:R-:W-:-:S04]  /*5290*/  IMAD.U32 R228, RZ, RZ, UR30 ;  /* 0x0000001effe47e24 */ /* 0x000fc8000f8e00ff */
[----:B------:R4:W-:Y:S01]  /*52a0*/  SYNCS.ARRIVE.TRANS64.A1T0 RZ, [R228+UR28], RZ ;  /* 0x000000ffe4ff79a7 */ /* 0x0009e2000810001c */
[----:B------:R-:W-:Y:S02]  /*52b0*/  WARPGROUP.DEPBAR.LE gsb0, 0x0 ;  /* 0x00008000000079c5 */ /* 0x000fe40000010000 */
[----:B------:R-:W0:Y:S02]  /*52c0*/  LDC R24, c[0x0][0x28c] ;  /* 0x0000a300ff187b82 */ /* 0x000e240000000800 */
[----:B0-----:R-:W-:-:S13]  /*52d0*/  ISETP.GE.AND P0, PT, R24, 0x1, PT ;  /* 0x000000011800780c */ /* 0x001fda0003f06270 */
[----:B----4-:R-:W-:Y:S05]  /*52e0*/  @!P0 BRA `(.L_x_32) ;  /* 0x0000000000408947 */ /* 0x010fea0003800000 */
[----:B------:R-:W-:-:S06]  /*52f0*/  UISETP.NE.AND UP0, UPT, UR26, 0x3, UPT ;  /* 0x000000031a00788c */ /* 0x000fcc000bf05270 */
[----:B------:R-:W-:-:S13]  /*5300*/  PLOP3.LUT P0, PT, PT, PT, UP0, 0x80, 0x0 ;  /* 0x000000000000781c */ /* 0x000fda0003f0f008 */
[----:B------:R-:W-:Y:S05]  /*5310*/  @!P0 BRA `(.L_x_33) ;  /* 0x0000000000048947 */ /* 0x000fea0003800000 */
[----:B------:R-:W-:Y:S01]  /*5320*/  BPT.TRAP 0x1 ;  /* 0x000000040000795c */ /* 0x000fe20000300000 */
.L_x_33:
[----:B------:R-:W-:Y:S02]  /*5330*/  UIADD3 UR8, UR16, UR5, URZ ;  /* 0x0000000510087290 */ /* 0x000fe4000fffe03f */
[----:B------:R-:W-:Y:S02]  /*5340*/  UISETP.GT.U32.AND UP0, UPT, UR13, 0x1, UPT ;  /* 0x000000010d00788c */ /* 0x000fe4000bf04070 */
[----:B------:R-:W-:-:S04]  /*5350*/  UIMAD.WIDE.U32 UR6, UR8, -0x33333333, URZ ;  /* 0xcccccccd080678a5 */ /* 0x000fc8000f8e003f */
[----:B------:R-:W-:Y:S01]  /*5360*/  USHF.R.U32.HI UR6, URZ, 0x2, UR7 ;  /* 0x000000023f067899 */ /* 0x000fe20008011607 */
[----:B------:R-:W-:-:S03]  /*5370*/  PLOP3.LUT P0, PT, PT, PT, UP0, 0x80, 0x0 ;  /* 0x000000000000781c */ /* 0x000fc60003f0f008 */
[----:B------:R-:W-:-:S04]  /*5380*/  UIMAD UR8, UR6, -0x5, UR8 ;  /* 0xfffffffb060878a4 */ /* 0x000fc8000f8e0208 */
[----:B------:R-:W-:-:S04]  /*5390*/  ULEA UR8, UR8, UR12, 0x3 ;  /* 0x0000000c08087291 */ /* 0x000fc8000f8e183f */
[----:B------:R-:W-:-:S04]  /*53a0*/  UIADD3 UR8, UR8, 0x28, URZ ;  /* 0x0000002808087890 */ /* 0x000fc8000fffe03f */
[----:B------:R-:W-:-:S09]  /*53b0*/  UPRMT UR8, URZ, 0x654, UR8 ;  /* 0x000006543f087896 */ /* 0x000fd20008000008 */
[----:B------:R-:W-:Y:S01]  /*53c0*/  SYNCS.ARRIVE.TRANS64.RED.A1T0 RZ, [UR8], RZ ;  /* 0x000000ffffff79a7 */ /* 0x000fe20008100408 */
[----:B------:R-:W-:Y:S05]  /*53d0*/  @P0 BRA `(.L_x_32) ;  /* 0x0000000000040947 */ /* 0x000fea0003800000 */
[----:B------:R-:W-:Y:S01]  /*53e0*/  BPT.TRAP 0x1 ;  /* 0x000000040000795c */ /* 0x000fe20000300000 */
.L_x_32:
[----:B------:R-:W0:Y:S01]  /*53f0*/  S2R R25, SR_TID.X ;  /* 0x0000000000197919 */ /* 0x000e220000002100 */
[----:B------:R-:W-:Y:S01]  /*5400*/  IMAD.U32 R24, RZ, RZ, UR29 ;  /* 0x0000001dff187e24 */ /* 0x000fe2000f8e00ff */
[----:B------:R-:W-:Y:S01]  /*5410*/  UIADD3 UR5, UR27, UR5, URZ ;  /* 0x000000051b057290 */ /* 0x000fe2000fffe03f */
[----:B------:R-:W4:Y:S01]  /*5420*/  LDC R35, c[0x0][0x288] ;  /* 0x0000a200ff237b82 */ /* 0x000f220000000800 */
[----:B------:R-:W-:Y:S02]  /*5430*/  UISETP.GE.U32.AND UP1, UPT, UR27, 0x5, UPT ;  /* 0x000000051b00788c */ /* 0x000fe4000bf26070 */
[----:B------:R-:W-:Y:S01]  /*5440*/  SHF.L.U32 R24, R24, 0x1f, RZ ;  /* 0x0000001f18187819 */ /* 0x000fe200000006ff */
[----:B------:R-:W-:Y:S02]  /*5450*/  UISETP.GT.U32.AND UP0, UPT, UR5, 0x4, UPT ;  /* 0x000000040500788c */ /* 0x000fe4000bf04070 */
[----:B------:R-:W-:Y:S01]  /*5460*/  UIMAD.WIDE.U32 UR6, UR5, -0x33333333, URZ ;  /* 0xcccccccd050678a5 */ /* 0x000fe2000f8e003f */
[----:B------:R-:W1:Y:S01]  /*5470*/  SYNCS.PHASECHK.TRANS64.TRYWAIT P0, [UR17+0x8], R24 ;  /* 0x00000818ff0075a7 */ /* 0x000e620008000151 */
[----:B------:R-:W-:-:S02]  /*5480*/  UISETP.LT.U32.AND UP0, UPT, UR27, 0x5, UP0 ;  /* 0x000000051b00788c */ /* 0x000fc40008701070 */
[----:B------:R-:W-:Y:S02]  /*5490*/  USHF.R.U32.HI UR6, URZ, 0x2, UR7 ;  /* 0x000000023f067899 */ /* 0x000fe40008011607 */
[----:B------:R-:W-:Y:S02]  /*54a0*/  USEL UR8, URZ, 0x1, !UP0 ;  /* 0x000000013f087887 */ /* 0x000fe4000c000000 */
[----:B------:R-:W-:Y:S02]  /*54b0*/  UIMAD UR5, UR6, -0x5, UR5 ;  /* 0xfffffffb060578a4 */ /* 0x000fe4000f8e0205 */
[----:B------:R-:W-:-:S04]  /*54c0*/  ULOP3.LUT UR4, UR4, UR8, URZ, 0x3c, !UPT ;  /* 0x0000000804047292 */ /* 0x000fc8000f8e3c3f */
[----:B------:R-:W-:Y:S01]  /*54d0*/  @UP1 ULOP3.LUT UR4, UR4, 0x1, UR6, 0x78, !UPT ;  /* 0x0000000104041892 */ /* 0x000fe2000f8e7806 */
[----:B0-----:R-:W-:-:S04]  /*54e0*/  SHF.R.S32.HI R26, RZ, 0x1f, R25 ;  /* 0x0000001fff1a7819 */ /* 0x001fc80000011419 */
[----:B------:R-:W-:-:S04]  /*54f0*/  LEA.HI R26, R26, R25, RZ, 0x7 ;  /* 0x000000191a1a7211 */ /* 0x000fc800078f38ff */
[----:B------:R-:W-:-:S05]  /*5500*/  LOP3.LUT R26, R26, 0xffffff80, RZ, 0xc0, !PT ;  /* 0xffffff801a1a7812 */ /* 0x000fca00078ec0ff */
[----:B------:R-:W-:-:S05]  /*5510*/  IMAD.IADD R26, R25, 0x1, -R26 ;  /* 0x00000001191a7824 */ /* 0x000fca00078e0a1a */
[----:B------:R-:W-:-:S04]  /*5520*/  SHF.R.S32.HI R25, RZ, 0x1f, R26 ;  /* 0x0000001fff197819 */ /* 0x000fc8000001141a */
[----:B------:R-:W-:-:S04]  /*5530*/  LEA.HI R25, R25, R26, RZ, 0x2 ;  /* 0x0000001a19197211 */ /* 0x000fc800078f10ff */
[----:B------:R-:W-:-:S05]  /*5540*/  LOP3.LUT R25, R25, 0xfffffffc, RZ, 0xc0, !PT ;  /* 0xfffffffc19197812 */ /* 0x000fca00078ec0ff */
[----:B------:R-:W-:-:S04]  /*5550*/  IMAD.IADD R40, R26, 0x1, -R25 ;  /* 0x000000011a287824 */ /* 0x000fc800078e0a19 */
[----:B------:R-:W-:Y:S01]  /*5560*/  IMAD.SHL.U32 R32, R40, 0x2, RZ ;  /* 0x0000000228207824 */ /* 0x000fe200078e00ff */
[----:B-1--4-:R-:W-:Y:S06]  /*5570*/  @!P0 BRA `(.L_x_34) ;  /* 0x000000a800a08947 */ /* 0x012fec0003800000 */
.L_x_321:
[----:B------:R1:W-:Y:S01]  /*5580*/  STL [R1+0xa0], R3 ;  /* 0x0000a00301007387 */ /* 0x0003e20000100800 */
[----:B------:R-:W-:Y:S01]  /*5590*/  ULDC.64 UR6, c[0x0][0x5d0] ;  /* 0x0001740000067ab9 */ /* 0x000fe20000000a00 */
[----:B------:R-:W-:Y:S01]  /*55a0*/  SHF.R.S32.HI R33, RZ, 0x1f, R32 ;  /* 0x0000001fff217819 */ /* 0x000fe20000011420 */
[----:B------:R-:W-:Y:S01]  /*55b0*/  ULDC UR8, c[0x0][0x284] ;  /* 0x0000a10000087ab9 */ /* 0x000fe20000000800 */
[----:B-1----:R-:W4:Y:S04]  /*55c0*/  LDL.LU R3, [R1+0x84] ;  /* 0x0000840001037983 */ /* 0x002f280000300800 */
[----:B------:R1:W-:Y:S04]  /*55d0*/  STL [R1+0x9c], R2 ;  /* 0x00009c0201007387 */ /* 0x0003e80000100800 */
[----:B-1----:R-:W2:Y:S04]  /*55e0*/  LDL R2, [R1+0x80] ;  /* 0x0000800001027983 */ /* 0x002ea80000100800 */
[----:B-----5:R1:W-:Y:S04]  /*55f0*/  STL [R1+0x98], R0 ;  /* 0x0000980001007387 */ /* 0x0203e80000100800 */
[----:B-1----:R-:W3:Y:S01]  /*5600*/  LDL R0, [R1+0x74] ;  /* 0x0000740001007983 */ /* 0x002ee20000100800 */
[----:B----4-:R-:W-:-:S03]  /*5610*/  IMAD.SHL.U32 R37, R3, 0x100, RZ ;  /* 0x0000010003257824 */ /* 0x010fc600078e00ff */
[----:B------:R1:W5:Y:S01]  /*5620*/  LDL.LU R3, [R1+0xa0] ;  /* 0x0000a00001037983 */ /* 0x0003620000300800 */
[----:B--2---:R-:W-:-:S03]  /*5630*/  IMAD.SHL.U32 R34, R2, 0x40, RZ ;  /* 0x0000004002227824 */ /* 0x004fc600078e00ff */
[----:B------:R1:W5:Y:S01]  /*5640*/  LDL.LU R2, [R1+0x9c] ;  /* 0x00009c0001027983 */ /* 0x0003620000300800 */
[----:B---3--:R-:W-:Y:S01]  /*5650*/  SHF.R.S32.HI R38, RZ, 0x1f, R0 ;  /* 0x0000001fff267819 */ /* 0x008fe20000011400 */
[----:B0-----:R-:W-:-:S04]  /*5660*/  IMAD.WIDE.U32 R24, R0, UR6, R32 ;  /* 0x0000000600187c25 */ /* 0x001fc8000f8e0020 */
[----:B------:R-:W-:-:S04]  /*5670*/  IMAD R26, R38, UR6, RZ ;  /* 0x00000006261a7c24 */ /* 0x000fc8000f8e02ff */
[----:B------:R-:W-:Y:S02]  /*5680*/  IMAD R27, R0, UR7, R26 ;  /* 0x00000007001b7c24 */ /* 0x000fe4000f8e021a */
[----:B------:R1:W5:Y:S01]  /*5690*/  LDL.LU R0, [R1+0x98] ;  /* 0x0000980001007983 */ /* 0x0003620000300800 */
[----:B------:R-:W-:-:S04]  /*56a0*/  ISETP.GE.AND P0, PT, R34, UR8, PT ;  /* 0x0000000822007c0c */ /* 0x000fc8000bf06270 */
[C---:B------:R-:W-:Y:S02]  /*56b0*/  ISETP.GE.OR P0, PT, R37.reuse, R35, P0 ;  /* 0x000000232500720c */ /* 0x040fe40000706670 */
[----:B------:R-:W-:Y:S02]  /*56c0*/  SHF.R.S32.HI R36, RZ, 0x1f, R37 ;  /* 0x0000001fff247819 */ /* 0x000fe40000011425 */
[----:B------:R-:W-:-:S04]  /*56d0*/  IADD3 R24, P1, R37, R24, RZ ;  /* 0x0000001825187210 */ /* 0x000fc80007f3e0ff */
[----:B------:R-:W-:-:S05]  /*56e0*/  IADD3.X R25, R36, R25, R27, P1, !PT ;  /* 0x0000001924197210 */ /* 0x000fca0000ffe41b */
[----:B-1----:R-:W-:Y:S05]  /*56f0*/  @P0 BRA `(.L_x_35) ;  /* 0x0000008c00d00947 */ /* 0x002fea0003800000 */
[----:B------:R0:W-:Y:S01]  /*5700*/  STL.64 [R1+0xa0], R4 ;  /* 0x0000a00401007387 */ /* 0x0001e20000100a00 */
[----:B------:R-:W1:Y:S01]  /*5710*/  LDC.64 R28, c[0x0][0x5c8] ;  /* 0x00017200ff1c7b82 */ /* 0x000e620000000a00 */
[----:B------:R-:W-:Y:S02]  /*5720*/  ULDC.64 UR6, c[0x0][0x5c0] ;  /* 0x0001700000067ab9 */ /* 0x000fe40000000a00 */
[----:B0-----:R-:W2:Y:S04]  /*5730*/  LDL.64 R4, [R1+0x88] ;  /* 0x0000880001047983 */ /* 0x001ea80000100a00 */
[----:B-----5:R0:W-:Y:S04]  /*5740*/  STL [R1+0x9c], R2 ;  /* 0x00009c0201007387 */ /* 0x0201e80000100800 */
[----:B0-----:R-:W2:Y:S04]  /*5750*/  LDL.LU R2, [R1+0x80] ;  /* 0x0000800001027983 */ /* 0x001ea80000300800 */
[----:B------:R0:W-:Y:S04]  /*5760*/  STL [R1+0x98], R0 ;  /* 0x0000980001007387 */ /* 0x0001e80000100800 */
[----:B0-----:R-:W3:Y:S01]  /*5770*/  LDL R0, [R1+0x90] ;  /* 0x0000900001007983 */ /* 0x001ee20000100800 */
[----:B--2---:R-:W-:-:S03]  /*5780*/  IMAD.WIDE R30, R2, 0x40, R4 ;  /* 0x00000040021e7825 */ /* 0x004fc600078e0204 */
[----:B------:R0:W5:Y:S04]  /*5790*/  LDL.LU.64 R4, [R1+0xa0] ;  /* 0x0000a00001047983 */ /* 0x0001680000300a00 */
[----:B------:R0:W5:Y:S01]  /*57a0*/  LDL.LU R2, [R1+0x9c] ;  /* 0x00009c0001027983 */ /* 0x0001620000300800 */
[-C--:B-1----:R-:W-:Y:S02]  /*57b0*/  IMAD R26, R31, R28.reuse, RZ ;  /* 0x0000001c1f1a7224 */ /* 0x082fe400078e02ff */
[----:B------:R-:W-:-:S04]  /*57c0*/  IMAD.WIDE.U32 R24, R30, R28, R24 ;  /* 0x0000001c1e187225 */ /* 0x000fc800078e0018 */
[----:B------:R-:W-:Y:S01]  /*57d0*/  IMAD R27, R30, R29, R26 ;  /* 0x0000001d1e1b7224 */ /* 0x000fe200078e021a */
[----:B------:R-:W-:Y:S01]  /*57e0*/  LEA R26, P0, R28, R24, 0x3 ;  /* 0x000000181c1a7211 */ /* 0x000fe200078018ff */
[----:B---3--:R-:W-:Y:S01]  /*57f0*/  IMAD.IADD R39, R0, 0x1, -R34 ;  /* 0x0000000100277824 */ /* 0x008fe200078e0a22 */
[----:B------:R-:W-:Y:S01]  /*5800*/  IADD3 R24, P1, R24, UR6, RZ ;  /* 0x0000000618187c10 */ /* 0x000fe2000ff3e0ff */
[----:B------:R0:W5:Y:S01]  /*5810*/  LDL.LU R0, [R1+0x98] ;  /* 0x0000980001007983 */ /* 0x0001620000300800 */
[----:B------:R-:W-:Y:S01]  /*5820*/  IMAD.IADD R27, R25, 0x1, R27 ;  /* 0x00000001191b7824 */ /* 0x000fe200078e021b */
[----:B------:R-:W-:-:S04]  /*5830*/  IADD3 R26, P3, R26, UR6, RZ ;  /* 0x000000061a1a7c10 */ /* 0x000fc8000ff7e0ff */
[----:B------:R-:W-:Y:S01]  /*5840*/  LEA.HI.X R29, R28, R27, R29, 0x3, P0 ;  /* 0x0000001b1c1d7211 */ /* 0x000fe200000f1c1d */
[----:B------:R-:W-:Y:S01]  /*5850*/  IMAD R28, R40, -0x2, R35 ;  /* 0xfffffffe281c7824 */ /* 0x000fe200078e0223 */
[----:B------:R-:W-:Y:S01]  /*5860*/  FSETP.NEU.AND P0, PT, RZ, UR25, PT ;  /* 0x00000019ff007c0b */ /* 0x000fe2000bf0d000 */
[----:B------:R-:W-:Y:S01]  /*5870*/  BSSY B0, `(.L_x_35) ;  /* 0x00008dc000007945 */ /* 0x000fe20003800000 */
[----:B------:R-:W-:Y:S02]  /*5880*/  IADD3.X R25, R27, UR7, RZ, P1, !PT ;  /* 0x000000071b197c10 */ /* 0x000fe40008ffe4ff */
[----:B------:R-:W-:Y:S01]  /*5890*/  IADD3.X R27, R29, UR7, RZ, P3, !PT ;  /* 0x000000071d1b7c10 */ /* 0x000fe20009ffe4ff */
[----:B------:R-:W-:-:S08]  /*58a0*/  IMAD.IADD R34, R28, 0x1, -R37 ;  /* 0x000000011c227824 */ /* 0x000fd000078e0a25 */
[----:B0-----:R-:W-:Y:S05]  /*58b0*/  @!P0 BRA `(.L_x_36) ;  /* 0x0000006800e08947 */ /* 0x001fea0003800000 */
[----:B-----5:R0:W-:Y:S01]  /*58c0*/  STL [R1+0x98], R0 ;  /* 0x0000980001007387 */ /* 0x0201e20000100800 */
[----:B------:R-:W-:Y:S01]  /*58d0*/  ULDC.64 UR6, c[0x0][0x5b8] ;  /* 0x00016e0000067ab9 */ /* 0x000fe20000000a00 */
[----:B------:R-:W-:Y:S02]  /*58e0*/  ULDC.64 UR8, c[0x0][0x5a8] ;  /* 0x00016a0000087ab9 */ /* 0x000fe40000000a00 */
[----:B0-----:R-:W2:Y:S01]  /*58f0*/  LDL.LU R0, [R1+0x74] ;  /* 0x0000740001007983 */ /* 0x001ea20000300800 */
[----:B------:R-:W-:Y:S01]  /*5900*/  IMAD R28, R38, UR6, RZ ;  /* 0x00000006261c7c24 */ /* 0x000fe2000f8e02ff */
[----:B------:R-:W-:Y:S01]  /*5910*/  BSSY B1, `(.L_x_37) ;  /* 0x0000011000017945 */ /* 0x000fe20003800000 */
[----:B--2---:R-:W-:-:S04]  /*5920*/  IMAD.WIDE.U32 R32, R0, UR6, R32 ;  /* 0x0000000600207c25 */ /* 0x004fc8000f8e0020 */
[----:B------:R-:W-:Y:S01]  /*5930*/  IMAD R29, R0, UR7, R28 ;  /* 0x00000007001d7c24 */ /* 0x000fe2000f8e021c */
[----:B------:R-:W-:Y:S01]  /*5940*/  IADD3 R32, P0, R37, R32, RZ ;  /* 0x0000002025207210 */ /* 0x000fe20007f1e0ff */
[----:B------:R0:W5:Y:S01]  /*5950*/  LDL.LU R0, [R1+0x98] ;  /* 0x0000980001007983 */ /* 0x0001620000300800 */
[----:B------:R-:W-:Y:S02]  /*5960*/  ULDC.64 UR6, c[0x0][0x5b0] ;  /* 0x00016c0000067ab9 */ /* 0x000fe40000000a00 */
[----:B------:R-:W-:Y:S01]  /*5970*/  IADD3.X R33, R36, R33, R29, P0, !PT ;  /* 0x0000002124217210 */ /* 0x000fe200007fe41d */
[----:B------:R-:W-:Y:S01]  /*5980*/  IMAD R35, R31, UR6, RZ ;  /* 0x000000061f237c24 */ /* 0x000fe2000f8e02ff */
[----:B------:R-:W-:Y:S01]  /*5990*/  ISETP.GE.AND P0, PT, R39, 0x1, PT ;  /* 0x000000012700780c */ /* 0x000fe20003f06270 */
[----:B------:R-:W-:-:S03]  /*59a0*/  IMAD.WIDE.U32 R28, R30, UR6, R32 ;  /* 0x000000061e1c7c25 */ /* 0x000fc6000f8e0020 */
[----:B------:R-:W-:Y:S01]  /*59b0*/  ISETP.LT.OR P4, PT, R34, 0x1, !P0 ;  /* 0x000000012200780c */ /* 0x000fe20004781670 */
[----:B------:R-:W-:Y:S01]  /*59c0*/  IMAD R35, R30, UR7, R35 ;  /* 0x000000071e237c24 */ /* 0x000fe2000f8e0223 */
[----:B------:R-:W-:-:S04]  /*59d0*/  IADD3 R28, P1, R28, UR8, RZ ;  /* 0x000000081c1c7c10 */ /* 0x000fc8000ff3e0ff */
[--C-:B------:R-:W-:Y:S02]  /*59e0*/  IADD3.X R29, R29, UR9, R35.reuse, P1, !PT ;  /* 0x000000091d1d7c10 */ /* 0x100fe40008ffe423 */
[----:B------:R-:W-:-:S05]  /*59f0*/  PRMT R35, RZ, 0x7610, R35 ;  /* 0x00007610ff237816 */ /* 0x000fca0000000023 */
[----:B0-----:R-:W-:Y:S05]  /*5a00*/  @P4 BRA `(.L_x_38) ;  /* 0x0000000000044947 */ /* 0x001fea0003800000 */
[----:B------:R0:W5:Y:S02]  /*5a10*/  LDG.E.U8 R35, desc[UR22][R28.64] ;  /* 0x000000161c237981 */ /* 0x000164000c1e1100 */
.L_x_38:
[----:B------:R-:W-:Y:S05]  /*5a20*/  BSYNC B1 ;  /* 0x0000000000017941 */ /* 0x000fea0003800000 */
.L_x_37:
[----:B-----5:R-:W-:Y:S01]  /*5a30*/  LOP3.LUT R35, R35, 0xff, RZ, 0xc0, !PT ;  /* 0x000000ff23237812 */ /* 0x020fe200078ec0ff */
[----:B------:R-:W-:Y:S01]  /*5a40*/  BSSY B1, `(.L_x_39) ;  /* 0x000000b000017945 */ /* 0x000fe20003800000 */
[----:B------:R-:W-:Y:S02]  /*5a50*/  ISETP.LT.OR P3, PT, R34, 0x2, !P0 ;  /* 0x000000022200780c */ /* 0x000fe40004761670 */
[----:B------:R-:W-:-:S05]  /*5a60*/  F2FP.F16.E5M2.UNPACK_B R35, R35 ;  /* 0x00000023ff23723e */ /* 0x000fca00020004ff */
[----:B------:R-:W-:-:S05]  /*5a70*/  HADD2.F32 R35, -RZ, R35.H0_H0 ;  /* 0x20000023ff237230 */ /* 0x000fca0000004100 */
[----:B------:R-:W-:Y:S01]  /*5a80*/  FMUL R36, R35, UR25 ;  /* 0x0000001923247c20 */ /* 0x000fe20008400000 */
[----:B------:R-:W-:-:S03]  /*5a90*/  PRMT R35, RZ, 0x7610, R35 ;  /* 0x00007610ff237816 */ /* 0x000fc60000000023 */
[----:B------:R-:W-:-:S05]  /*5aa0*/  FFMA R36, R227, UR24, R36 ;  /* 0x00000018e3247c23 */ /* 0x000fca0008000024 */
[----:B------:R-:W-:-:S05]  /*5ab0*/  F2FP.SATFINITE.E5M2.F32.PACK_AB_MERGE_C R37, RZ, R36, RZ ;  /* 0x00000024ff25723e */ /* 0x000fca00048060ff */
[----:B------:R1:W-:Y:S01]  /*5ac0*/  @!P4 STG.E.U8 desc[UR22][R24.64], R37 ;  /* 0x000000251800c986 */ /* 0x0003e2000c101116 */
[----:B------:R-:W-:Y:S05]  /*5ad0*/  @P3 BRA `(.L_x_40) ;  /* 0x0000000000043947 */ /* 0x000fea0003800000 */
[----:B------:R2:W5:Y:S02]  /*5ae0*/  LDG.E.U8 R35, desc[UR22][R28.64+0x1] ;  /* 0x000001161c237981 */ /* 0x000564000c1e1100 */
.L_x_40:
[----:B------:R-:W-:Y:S05]  /*5af0*/  BSYNC B1 ;  /* 0x0000000000017941 */ /* 0x000fea0003800000 */
.L_x_39:
[----:B-----5:R-:W-:Y:S01]  /*5b00*/  LOP3.LUT R35, R35, 0xff, RZ, 0xc0, !PT ;  /* 0x000000ff23237812 */ /* 0x020fe200078ec0ff */
[----:B------:R-:W-:Y:S01]  /*5b10*/  BSSY B1, `(.L_x_41) ;  /* 0x0000013000017945 */ /* 0x000fe20003800000 */
[----:B-1----:R-:W-:Y:S02]  /*5b20*/  IADD3 R37, P1, R30, 0x8, RZ ;  /* 0x000000081e257810 */ /* 0x002fe40007f3e0ff */
[----:B------:R-:W-:-:S03]  /*5b30*/  F2FP.F16.E5M2.UNPACK_B R35, R35 ;  /* 0x00000023ff23723e */ /* 0x000fc600020004ff */
[----:B------:R-:W-:Y:S01]  /*5b40*/  IMAD.X R30, RZ, RZ, R31, P1 ;  /* 0x000000ffff1e7224 */ /* 0x000fe200008e061f */
[----:B------:R-:W-:Y:S01]  /*5b50*/  ISETP.GE.AND P1, PT, R39, 0x9, PT ;  /* 0x000000092700780c */ /* 0x000fe20003f26270 */
[----:B------:R-:W-:Y:S02]  /*5b60*/  HADD2.F32 R35, -RZ, R35.H0_H0 ;  /* 0x20000023ff237230 */ /* 0x000fe40000004100 */
[----:B------:R-:W-:Y:S01]  /*5b70*/  IMAD R30, R30, UR6, RZ ;  /* 0x000000061e1e7c24 */ /* 0x000fe2000f8e02ff */
[----:B------:R-:W-:Y:S01]  /*5b80*/  ISETP.LT.OR P5, PT, R34, 0x1, !P1 ;  /* 0x000000012200780c */ /* 0x000fe20004fa1670 */
[----:B------:R-:W-:-:S04]  /*5b90*/  IMAD.WIDE.U32 R32, R37, UR6, R32 ;  /* 0x0000000625207c25 */ /* 0x000fc8000f8e0020 */
[----:B------:R-:W-:Y:S01]  /*5ba0*/  FMUL R35, R35, UR25 ;  /* 0x0000001923237c20 */ /* 0x000fe20008400000 */
[----:B------:R-:W-:-:S03]  /*5bb0*/  IMAD R37, R37, UR7, R30 ;  /* 0x0000000725257c24 */ /* 0x000fc6000f8e021e */
[----:B------:R-:W-:Y:S01]  /*5bc0*/  FFMA R35, R226, UR24, R35 ;  /* 0x00000018e2237c23 */ /* 0x000fe20008000023 */
[----:B------:R-:W-:Y:S02]  /*5bd0*/  IADD3 R30, P4, R32, UR8, RZ ;  /* 0x00000008201e7c10 */ /* 0x000fe4000ff9e0ff */
[----:B------:R-:W-:Y:S02]  /*5be0*/  PRMT R32, RZ, 0x7610, R32 ;  /* 0x00007610ff207816 */ /* 0x000fe40000000020 */
[----:B------:R-:W-:Y:S02]  /*5bf0*/  F2FP.SATFINITE.E5M2.F32.PACK_AB_MERGE_C R35, RZ, R35, RZ ;  /* 0x00000023ff23723e */ /* 0x000fe400048060ff */
[----:B------:R-:W-:-:S03]  /*5c00*/  IADD3.X R31, R33, UR9, R37, P4, !PT ;  /* 0x00000009211f7c10 */ /* 0x000fc6000a7fe425 */
[----:B------:R1:W-:Y:S01]  /*5c10*/  @!P3 STG.E.U8 desc[UR22][R24.64+0x1], R35 ;  /* 0x000001231800b986 */ /* 0x0003e2000c101116 */
[----:B------:R-:W-:Y:S05]  /*5c20*/  @P5 BRA `(.L_x_42) ;  /* 0x0000000000045947 */ /* 0x000fea0003800000 */
[----:B------:R3:W5:Y:S02]  /*5c30*/  LDG.E.U8 R32, desc[UR22][R30.64] ;  /* 0x000000161e207981 */ /* 0x000764000c1e1100 */
.L_x_42:
[----:B------:R-:W-:Y:S05]  /*5c40*/  BSYNC B1 ;  /* 0x0000000000017941 */ /* 0x000fea0003800000 */
.L_x_41:
[----:B-----5:R-:W-:Y:S01]  /*5c50*/  LOP3.LUT R32, R32, 0xff, RZ, 0xc0, !PT ;  /* 0x000000ff20207812 */ /* 0x020fe200078ec0ff */
[----:B------:R-:W-:Y:S01]  /*5c60*/  BSSY B1, `(.L_x_43) ;  /* 0x000000b000017945 */ /* 0x000fe20003800000 */
[----:B------:R-:W-:Y:S02]  /*5c70*/  ISETP.LT.OR P3, PT, R34, 0x2, !P1 ;  /* 0x000000022200780c */ /* 0x000fe40004f61670 */
[----:B------:R-:W-:-:S05]  /*5c80*/  F2FP.F16.E5M2.UNPACK_B R32, R32 ;  /* 0x00000020ff20723e */ /* 0x000fca00020004ff */
[----:B------:R-:W-:-:S05]  /*5c90*/  HADD2.F32 R32, -RZ, R32.H0_H0 ;  /* 0x20000020ff207230 */ /* 0x000fca0000004100 */
[----:B------:R-:W-:-:S04]  /*5ca0*/  FMUL R32, R32, UR25 ;  /* 0x0000001920207c20 */ /* 0x000fc80008400000 */
[----:B------:R-:W-:-:S05]  /*5cb0*/  FFMA R32, R225, UR24, R32 ;  /* 0x00000018e1207c23 */ /* 0x000fca0008000020 */
[----:B------:R-:W-:Y:S02]  /*5cc0*/  F2FP.SATFINITE.E5M2.F32.PACK_AB_MERGE_C R33, RZ, R32, RZ ;  /* 0x00000020ff21723e */ /* 0x000fe400048060ff */
[----:B------:R-:W-:-:S03]  /*5cd0*/  PRMT R32, RZ, 0x7610, R32 ;  /* 0x00007610ff207816 */ /* 0x000fc60000000020 */
[----:B------:R4:W-:Y:S01]  /*5ce0*/  @!P5 STG.E.U8 desc[UR22][R26.64], R33 ;  /* 0x000000211a00d986 */ /* 0x0009e2000c101116 */
[----:B------:R-:W-:Y:S05]  /*5cf0*/  @P3 BRA `(.L_x_44) ;  /* 0x0000000000043947 */ /* 0x000fea0003800000 */
[----:B------:R0:W5:Y:S02]  /*5d00*/  LDG.E.U8 R32, desc[UR22][R30.64+0x1] ;  /* 0x000001161e207981 */ /* 0x000164000c1e1100 */
.L_x_44:
[----:B------:R-:W-:Y:S05]  /*5d10*/  BSYNC B1 ;  /* 0x0000000000017941 */ /* 0x000fea0003800000 */
.L_x_43:
[----:B-----5:R-:W-:Y:S01]  /*5d20*/  LOP3.LUT R32, R32, 0xff, RZ, 0xc0, !PT ;  /* 0x000000ff20207812 */ /* 0x020fe200078ec0ff */
[----:B------:R-:W-:Y:S01]  /*5d30*/  BSSY B1, `(.L_x_45) ;  /* 0x000000b000017945 */ /* 0x000fe20003800000 */
[----:B------:R-:W-:Y:S02]  /*5d40*/  ISETP.LT.OR P4, PT, R34, 0x9, !P0 ;  /* 0x000000092200780c */ /* 0x000fe40004781670 */
[----:B------:R-:W-:-:S05]  /*5d50*/  F2FP.F16.E5M2.UNPACK_B R32, R32 ;  /* 0x00000020ff20723e */ /* 0x000fca00020004ff */
[----:B------:R-:W-:-:S05]  /*5d60*/  HADD2.F32 R32, -RZ, R32.H0_H0 ;  /* 0x20000020ff207230 */ /* 0x000fca0000004100 */
[----:B----4-:R-:W-:Y:S01]  /*5d70*/  FMUL R33, R32, UR25 ;  /* 0x0000001920217c20 */ /* 0x010fe20008400000 */
[----:B------:R-:W-:-:S03]  /*5d80*/  PRMT R32, RZ, 0x7610, R32 ;  /* 0x00007610ff207816 */ /* 0x000fc60000000020 */
[----:B------:R-:W-:-:S05]  /*5d90*/  FFMA R33, R224, UR24, R33 ;  /* 0x00000018e0217c23 */ /* 0x000fca0008000021 */
[----:B------:R-:W-:-:S05]  /*5da0*/  F2FP.SATFINITE.E5M2.F32.PACK_AB_MERGE_C R33, RZ, R33, RZ ;  /* 0x00000021ff21723e */ /* 0x000fca00048060ff */
[----:B------:R4:W-:Y:S01]  /*5db0*/  @!P3 STG.E.U8 desc[UR22][R26.64+0x1], R33 ;  /* 0x000001211a00b986 */ /* 0x0009e2000c101116 */
[----:B------:R-:W-:Y:S05]  /*5dc0*/  @P4 BRA `(.L_x_46) ;  /* 0x0000000000044947 */ /* 0x000fea0003800000 */
[----:B------:R0:W5:Y:S02]  /*5dd0*/  LDG.E.U8 R32, desc[UR22][R28.64+0x8] ;  /* 0x000008161c207981 */ /* 0x000164000c1e1100 */
.L_x_46:
[----:B------:R-:W-:Y:S05]  /*5de0*/  BSYNC B1 ;  /* 0x0000000000017941 */ /* 0x000fea0003800000 */
.L_x_45:
[----:B-----5:R-:W-:Y:S01]  /*5df0*/  LOP3.LUT R32, R32, 0xff, RZ, 0xc0, !PT ;  /* 0x000000ff20207812 */ /* 0x020fe200078ec0ff */
[----:B------:R-:W-:Y:S01]  /*5e00*/  BSSY B1, `(.L_x_47) ;  /* 0x000000b000017945 */ /* 0x000fe20003800000 */
[----:B------:R-:W-:Y:S02]  /*5e10*/  ISETP.LT.OR P3, PT, R34, 0xa, !P0 ;  /* 0x0000000a2200780c */ /* 0x000fe40004761670 */
[----:B------:R-:W-:-:S05]  /*5e20*/  F2FP.F16.E5M2.UNPACK_B R32, R32 ;  /* 0x00000020ff20723e */ /* 0x000fca00020004ff */
[----:B------:R-:W-:-:S05]  /*5e30*/  HADD2.F32 R32, -RZ, R32.H0_H0 ;  /* 0x20000020ff207230 */ /* 0x000fca0000004100 */
[----:B------:R-:W-:-:S04]  /*5e40*/  FMUL R32, R32, UR25 ;  /* 0x0000001920207c20 */ /* 0x000fc80008400000 */
[----:B------:R-:W-:-:S05]  /*5e50*/  FFMA R32, R223, UR24, R32 ;  /* 0x00000018df207c23 */ /* 0x000fca0008000020 */
[----:B----4-:R-:W-:Y:S02]  /*5e60*/  F2FP.SATFINITE.E5M2.F32.PACK_AB_MERGE_C R33, RZ, R32, RZ ;  /* 0x00000020ff21723e */ /* 0x010fe400048060ff */
[----:B------:R-:W-:-:S03]  /*5e70*/  PRMT R32, RZ, 0x7610, R32 ;  /* 0x00007610ff207816 */ /* 0x000fc60000000020 */
[----:B------:R4:W-:Y:S01]  /*5e80*/  @!P4 STG.E.U8 desc[UR22][R24.64+0x8], R33 ;  /* 0x000008211800c986 */ /* 0x0009e2000c101116 */
[----:B------:R-:W-:Y:S05]  /*5e90*/  @P3 BRA `(.L_x_48) ;  /* 0x0000000000043947 */ /* 0x000fea0003800000 */
[----:B------:R0:W5:Y:S02]  /*5ea0*/  LDG.E.U8 R32, desc[UR22][R28.64+0x9] ;  /* 0x000009161c207981 */ /* 0x000164000c1e1100 */
.L_x_48:
[----:B------:R-:W-:Y:S05]  /*5eb0*/  BSYNC B1 ;  /* 0x0000000000017941 */ /* 0x000fea0003800000 */
.L_x_47:
        /* <DEDUP_REMOVED lines=12> */
.L_x_50:
[----:B------:R-:W-:Y:S05]  /*5f80*/  BSYNC B1 ;  /* 0x0000000000017941 */ /* 0x000fea0003800000 */
.L_x_49:
        /* <DEDUP_REMOVED lines=12> */
.L_x_52:
[----:B------:R-:W-:Y:S05]  /*6050*/  BSYNC B1 ;  /* 0x0000000000017941 */ /* 0x000fea0003800000 */
.L_x_51:
        /* <DEDUP_REMOVED lines=12> */
.L_x_54:
[----:B------:R-:W-:Y:S05]  /*6120*/  BSYNC B1 ;  /* 0x0000000000017941 */ /* 0x000fea0003800000 */
.L_x_53:
        /* <DEDUP_REMOVED lines=12> */
.L_x_56:
[----:B------:R-:W-:Y:S05]  /*61f0*/  BSYNC B1 ;  /* 0x0000000000017941 */ /* 0x000fea0003800000 */
.L_x_55:
        /* <DEDUP_REMOVED lines=12> */
.L_x_58:
[----:B------:R-:W-:Y:S05]  /*62c0*/  BSYNC B1 ;  /* 0x0000000000017941 */ /* 0x000fea0003800000 */
.L_x_57:
        /* <DEDUP_REMOVED lines=12> */
.L_x_60:
[----:B------:R-:W-:Y:S05]  /*6390*/  BSYNC B1 ;  /* 0x0000000000017941 */ /* 0x000fea0003800000 */
.L_x_59:
        /* <DEDUP_REMOVED lines=12> */
.L_x_62:
[----:B------:R-:W-:Y:S05]  /*6460*/  BSYNC B1 ;  /* 0x0000000000017941 */ /* 0x000fea0003800000 */
.L_x_61:
        /* <DEDUP_REMOVED lines=12> */
.L_x_64:
[----:B------:R-:W-:Y:S05]  /*6530*/  BSYNC B1 ;  /* 0x0000000000017941 */ /* 0x000fea0003800000 */
.L_x_63:
        /* <DEDUP_REMOVED lines=12> */
.L_x_66:
[----:B------:R-:W-:Y:S05]  /*6600*/  BSYNC B1 ;  /* 0x0000000000017941 */ /* 0x000fea0003800000 */
.L_x_65:
        /* <DEDUP_REMOVED lines=12> */
.L_x_68:
[----:B------:R-:W-:Y:S05]  /*66d0*/  BSYNC B1 ;  /* 0x0000000000017941 */ /* 0x000fea0003800000 */
.L_x_67:
        /* <DEDUP_REMOVED lines=12> */
.L_x_70:
[----:B------:R-:W-:Y:S05]  /*67a0*/  BSYNC B1 ;  /* 0x0000000000017941 */ /* 0x000fea0003800000 */
.L_x_69:
        /* <DEDUP_REMOVED lines=12> */
.L_x_72:
[----:B------:R-:W-:Y:S05]  /*6870*/  BSYNC B1 ;  /* 0x0000000000017941 */ /* 0x000fea0003800000 */
.L_x_71:
        /* <DEDUP_REMOVED lines=12> */
.L_x_74:
[----:B------:R-:W-:Y:S05]  /*6940*/  BSYNC B1 ;  /* 0x0000000000017941 */ /* 0x000fea0003800000 */
.L_x_73:
        /* <DEDUP_REMOVED lines=12> */
.L_x_76:
[----:B------:R-:W-:Y:S05]  /*6a10*/  BSYNC B1 ;  /* 0x0000000000017941 */ /* 0x000fea0003800000 */
.L_x_75:
        /* <DEDUP_REMOVED lines=12> */
.L_x_78:
[----:B------:R-:W-:Y:S05]  /*6ae0*/  BSYNC B1 ;  /* 0x0000000000017941 */ /* 0x000fea0003800000 */
.L_x_77:
        /* <DEDUP_REMOVED lines=12> */
.L_x_80:
[----:B------:R-:W-:Y:S05]  /*6bb0*/  BSYNC B1 ;  /* 0x0000000000017941 */ /* 0x000fea0003800000 */
.L_x_79:
        /* <DEDUP_REMOVED lines=12> */
.L_x_82:
[----:B------:R-:W-:Y:S05]  /*6c80*/  BSYNC B1 ;  /* 0x0000000000017941 */ /* 0x000fea0003800000 */
.L_x_81:
        /* <DEDUP_REMOVED lines=12> */
.L_x_84:
[----:B------:R-:W-:Y:S05]  /*6d50*/  BSYNC B1 ;  /* 0x0000000000017941 */ /* 0x000fea0003800000 */
.L_x_83:
        /* <DEDUP_REMOVED lines=12> */
.L_x_86:
[----:B------:R-:W-:Y:S05]  /*6e20*/  BSYNC B1 ;  /* 0x0000000000017941 */ /* 0x000fea0003800000 */
.L_x_85:
        /* <DEDUP_REMOVED lines=12> */
.L_x_88:
[----:B------:R-:W-:Y:S05]  /*6ef0*/  BSYNC B1 ;  /* 0x0000000000017941 */ /* 0x000fea0003800000 */
.L_x_87:
        /* <DEDUP_REMOVED lines=12> */
.L_x_90:
[----:B------:R-:W-:Y:S05]  /*6fc0*/  BSYNC B1 ;  /* 0x0000000000017941 */ /* 0x000fea0003800000 */
.L_x_89:
        /* <DEDUP_REMOVED lines=12> */
.L_x_92:
[----:B------:R-:W-:Y:S05]  /*7090*/  BSYNC B1 ;  /* 0x0000000000017941 */ /* 0x000fea0003800000 */
.L_x_91:
        /* <DEDUP_REMOVED lines=12> */
.L_x_94:
[----:B------:R-:W-:Y:S05]  /*7160*/  BSYNC B1 ;  /* 0x0000000000017941 */ /* 0x000fea0003800000 */
.L_x_93:
        /* <DEDUP_REMOVED lines=12> */
.L_x_96:
[----:B------:R-:W-:Y:S05]  /*7230*/  BSYNC B1 ;  /* 0x0000000000017941 */ /* 0x000fea0003800000 */
.L_x_95:
        /* <DEDUP_REMOVED lines=12> */
.L_x_98:
[----:B------:R-:W-:Y:S05]  /*7300*/  BSYNC B1 ;  /* 0x0000000000017941 */ /* 0x000fea0003800000 */
.L_x_97:
        /* <DEDUP_REMOVED lines=12> */
.L_x_100:
[----:B------:R-:W-:Y:S05]  /*73d0*/  BSYNC B1 ;  /* 0x0000000000017941 */ /* 0x000fea0003800000 */
.L_x_99:
        /* <DEDUP_REMOVED lines=12> */
.L_x_102:
[----:B------:R-:W-:Y:S05]  /*74a0*/  BSYNC B1 ;  /* 0x0000000000017941 */ /* 0x000fea0003800000 */
.L_x_101:
        /* <DEDUP_REMOVED lines=12> */
.L_x_104:
[----:B------:R-:W-:Y:S05]  /*7570*/  BSYNC B1 ;  /* 0x0000000000017941 */ /* 0x000fea0003800000 */
.L_x_103:
        /* <DEDUP_REMOVED lines=12> */
.L_x_106:
[----:B------:R-:W-:Y:S05]  /*7640*/  BSYNC B1 ;  /* 0x0000000000017941 */ /* 0x000fea0003800000 */
.L_x_105:
        /* <DEDUP_REMOVED lines=12> */
.L_x_108:
[----:B------:R-:W-:Y:S05]  /*7710*/  BSYNC B1 ;  /* 0x0000000000017941 */ /* 0x000fea0003800000 */
.L_x_107:
        /* <DEDUP_REMOVED lines=12> */
.L_x_110:
[----:B------:R-:W-:Y:S05]  /*77e0*/  BSYNC B1 ;  /* 0x0000000000017941 */ /* 0x000fea0003800000 */
.L_x_109:
        /* <DEDUP_REMOVED lines=12> */
.L_x_112:
[----:B------:R-:W-:Y:S05]  /*78b0*/  BSYNC B1 ;  /* 0x0000000000017941 */ /* 0x000fea0003800000 */
.L_x_111:
        /* <DEDUP_REMOVED lines=12> */
.L_x_114:
[----:B------:R-:W-:Y:S05]  /*7980*/  BSYNC B1 ;  /* 0x0000000000017941 */ /* 0x000fea0003800000 */
.L_x_113:
        /* <DEDUP_REMOVED lines=12> */
.L_x_116:
[----:B------:R-:W-:Y:S05]  /*7a50*/  BSYNC B1 ;  /* 0x0000000000017941 */ /* 0x000fea0003800000 */
.L_x_115:
        /* <DEDUP_REMOVED lines=12> */
.L_x_118:
[----:B------:R-:W-:Y:S05]  /*7b20*/  BSYNC B1 ;  /* 0x0000000000017941 */ /* 0x000fea0003800000 */
.L_x_117:
        /* <DEDUP_REMOVED lines=12> */
.L_x_120:
[----:B------:R-:W-:Y:S05]  /*7bf0*/  BSYNC B1 ;  /* 0x0000000000017941 */ /* 0x000fea0003800000 */
.L_x_119:
        /* <DEDUP_REMOVED lines=12> */
.L_x_122:
[----:B------:R-:W-:Y:S05]  /*7cc0*/  BSYNC B1 ;  /* 0x0000000000017941 */ /* 0x000fea0003800000 */
.L_x_121:
        /* <DEDUP_REMOVED lines=12> */
.L_x_124:
[----:B------:R-:W-:Y:S05]  /*7d90*/  BSYNC B1 ;  /* 0x0000000000017941 */ /* 0x000fea0003800000 */
.L_x_123:
        /* <DEDUP_REMOVED lines=12> */
.L_x_126:
[----:B------:R-:W-:Y:S05]  /*7e60*/  BSYNC B1 ;  /* 0x0000000000017941 */ /* 0x000fea0003800000 */
.L_x_125:
        /* <DEDUP_REMOVED lines=12> */
.L_x_128:
[----:B------:R-:W-:Y:S05]  /*7f30*/  BSYNC B1 ;  /* 0x0000000000017941 */ /* 0x000fea0003800000 */
.L_x_127:
        /* <DEDUP_REMOVED lines=12> */
.L_x_130:
[----:B------:R-:W-:Y:S05]  /*8000*/  BSYNC B1 ;  /* 0x0000000000017941 */ /* 0x000fea0003800000 */
.L_x_129:
        /* <DEDUP_REMOVED lines=12> */
.L_x_132:
[----:B------:R-:W-:Y:S05]  /*80d0*/  BSYNC B1 ;  /* 0x0000000000017941 */ /* 0x000fea0003800000 */
.L_x_131:
        /* <DEDUP_REMOVED lines=12> */
.L_x_134:
[----:B------:R-:W-:Y:S05]  /*81a0*/  BSYNC B1 ;  /* 0x0000000000017941 */ /* 0x000fea0003800000 */
.L_x_133:
        /* <DEDUP_REMOVED lines=12> */
.L_x_136:
[----:B------:R-:W-:Y:S05]  /*8270*/  BSYNC B1 ;  /* 0x0000000000017941 */ /* 0x000fea0003800000 */
.L_x_135:
        /* <DEDUP_REMOVED lines=12> */
.L_x_138:
[----:B------:R-:W-:Y:S05]  /*8340*/  BSYNC B1 ;  /* 0x0000000000017941 */ /* 0x000fea0003800000 */
.L_x_137:
        /* <DEDUP_REMOVED lines=12> */
.L_x_140:
[----:B------:R-:W-:Y:S05]  /*8410*/  BSYNC B1 ;  /* 0x0000000000017941 */ /* 0x000fea0003800000 */
.L_x_139:
        /* <DEDUP_REMOVED lines=12> */
.L_x_142:
[----:B------:R-:W-:Y:S05]  /*84e0*/  BSYNC B1 ;  /* 0x0000000000017941 */ /* 0x000fea0003800000 */
.L_x_141:
        /* <DEDUP_REMOVED lines=12> */
.L_x_144:
[----:B------:R-:W-:Y:S05]  /*85b0*/  BSYNC B1 ;  /* 0x0000000000017941 */ /* 0x000fea0003800000 */
.L_x_143:
        /* <DEDUP_REMOVED lines=12> */
.L_x_146:
[----:B------:R-:W-:Y:S05]  /*8680*/  BSYNC B1 ;  /* 0x0000000000017941 */ /* 0x000fea0003800000 */
.L_x_145:
        /* <DEDUP_REMOVED lines=12> */
.L_x_148:
[----:B------:R-:W-:Y:S05]  /*8750*/  BSYNC B1 ;  /* 0x0000000000017941 */ /* 0x000fea0003800000 */
.L_x_147:
        /* <DEDUP_REMOVED lines=12> */
.L_x_150:
[----:B------:R-:W-:Y:S05]  /*8820*/  BSYNC B1 ;  /* 0x0000000000017941 */ /* 0x000fea0003800000 */
.L_x_149:
        /* <DEDUP_REMOVED lines=12> */
.L_x_152:
[----:B------:R-:W-:Y:S05]  /*88f0*/  BSYNC B1 ;  /* 0x0000000000017941 */ /* 0x000fea0003800000 */
.L_x_151:
        /* <DEDUP_REMOVED lines=12> */
.L_x_154:
[----:B------:R-:W-:Y:S05]  /*89c0*/  BSYNC B1 ;  /* 0x0000000000017941 */ /* 0x000fea0003800000 */
.L_x_153:
        /* <DEDUP_REMOVED lines=12> */
.L_x_156:
[----:B------:R-:W-:Y:S05]  /*8a90*/  BSYNC B1 ;  /* 0x0000000000017941 */ /* 0x000fea0003800000 */
.L_x_155:
        /* <DEDUP_REMOVED lines=12> */
.L_x_158:
[----:B------:R-:W-:Y:S05]  /*8b60*/  BSYNC B1 ;  /* 0x0000000000017941 */ /* 0x000fea0003800000 */
.L_x_157:
        /* <DEDUP_REMOVED lines=12> */
.L_x_160:
[----:B------:R-:W-:Y:S05]  /*8c30*/  BSYNC B1 ;  /* 0x0000000000017941 */ /* 0x000fea0003800000 */
.L_x_159:
        /* <DEDUP_REMOVED lines=12> */
.L_x_162:
[----:B------:R-:W-:Y:S05]  /*8d00*/  BSYNC B1 ;  /* 0x0000000000017941 */ /* 0x000fea0003800000 */
.L_x_161:
        /* <DEDUP_REMOVED lines=12> */
.L_x_164:
[----:B------:R-:W-:Y:S05]  /*8dd0*/  BSYNC B1 ;  /* 0x0000000000017941 */ /* 0x000fea0003800000 */
.L_x_163:
        /* <DEDUP_REMOVED lines=12> */
.L_x_166:
[----:B------:R-:W-:Y:S05]  /*8ea0*/  BSYNC B1 ;  /* 0x0000000000017941 */ /* 0x000fea0003800000 */
.L_x_165:
        /* <DEDUP_REMOVED lines=12> */
.L_x_168:
[----:B------:R-:W-:Y:S05]  /*8f70*/  BSYNC B1 ;  /* 0x0000000000017941 */ /* 0x000fea0003800000 */
.L_x_167:
        /* <DEDUP_REMOVED lines=12> */
.L_x_170:
[----:B------:R-:W-:Y:S05]  /*9040*/  BSYNC B1 ;  /* 0x0000000000017941 */ /* 0x000fea0003800000 */
.L_x_169:
        /* <DEDUP_REMOVED lines=12> */
.L_x_172:
[----:B------:R-:W-:Y:S05]  /*9110*/  BSYNC B1 ;  /* 0x0000000000017941 */ /* 0x000fea0003800000 */
.L_x_171:
        /* <DEDUP_REMOVED lines=12> */
.L_x_174:
[----:B------:R-:W-:Y:S05]  /*91e0*/  BSYNC B1 ;  /* 0x0000000000017941 */ /* 0x000fea0003800000 */
.L_x_173:
        /* <DEDUP_REMOVED lines=12> */
.L_x_176:
[----:B------:R-:W-:Y:S05]  /*92b0*/  BSYNC B1 ;  /* 0x0000000000017941 */ /* 0x000fea0003800000 */
.L_x_175:
        /* <DEDUP_REMOVED lines=12> */
.L_x_178:
[----:B------:R-:W-:Y:S05]  /*9380*/  BSYNC B1 ;  /* 0x0000000000017941 */ /* 0x000fea0003800000 */
.L_x_177:
        /* <DEDUP_REMOVED lines=12> */
.L_x_180:
[----:B------:R-:W-:Y:S05]  /*9450*/  BSYNC B1 ;  /* 0x0000000000017941 */ /* 0x000fea0003800000 */
.L_x_179:
        /* <DEDUP_REMOVED lines=12> */
.L_x_182:
[----:B------:R-:W-:Y:S05]  /*9520*/  BSYNC B1 ;  /* 0x0000000000017941 */ /* 0x000fea0003800000 */
.L_x_181:
        /* <DEDUP_REMOVED lines=12> */
.L_x_184:
[----:B------:R-:W-:Y:S05]  /*95f0*/  BSYNC B1 ;  /* 0x0000000000017941 */ /* 0x000fea0003800000 */
.L_x_183:
        /* <DEDUP_REMOVED lines=12> */
.L_x_186:
[----:B------:R-:W-:Y:S05]  /*96c0*/  BSYNC B1 ;  /* 0x0000000000017941 */ /* 0x000fea0003800000 */
.L_x_185:
        /* <DEDUP_REMOVED lines=12> */
.L_x_188:
[----:B------:R-:W-:Y:S05]  /*9790*/  BSYNC B1 ;  /* 0x0000000000017941 */ /* 0x000fea0003800000 */
.L_x_187:
        /* <DEDUP_REMOVED lines=12> */
.L_x_190:
[----:B------:R-:W-:Y:S05]  /*9860*/  BSYNC B1 ;  /* 0x0000000000017941 */ /* 0x000fea0003800000 */
.L_x_189:
[----:B-----5:R-:W-:Y:S01]  /*9870*/  LOP3.LUT R32, R32, 0xff, RZ, 0xc0, !PT ;  /* 0x000000ff20207812 */ /* 0x020fe200078ec0ff */
[----:B------:R-:W-:Y:S01]  /*9880*/  BSSY B1, `(.L_x_191) ;  /* 0x000000b000017945 */ /* 0x000fe20003800000 */
[----:B------:R-:W-:Y:S02]  /*9890*/  ISETP.LT.OR P3, PT, R34, 0x9a, !P0 ;  /* 0x0000009a2200780c */ /* 0x000fe40004761670 */
[----:B------:R-:W-:-:S05]  /*98a0*/  F2FP.F16.E5M2.UNPACK_B R32, R32 ;  /* 0x00000020ff20723e */ /* 0x000fca00020004ff */
[----:B------:R-:W-:-:S05]  /*98b0*/  HADD2.F32 R32, -RZ, R32.H0_H0 ;  /* 0x20000020ff207230 */ /* 0x000fca0000004100 */
[----:B------:R-:W-:-:S04]  /*98c0*/  FMUL R32, R32, UR25 ;  /* 0x0000001920207c20 */ /* 0x000fc80008400000 */
[----:B------:R-:W-:Y:S01]  /*98d0*/  FFMA R32, R23, UR24, R32 ;  /* 0x0000001817207c23 */ /* 0x000fe20008000020 */
[----:B------:R-:W-:-:S04]  /*98e0*/  PRMT R23, RZ, 0x7610, R23 ;  /* 0x00007610ff177816 */ /* 0x000fc80000000017 */
[----:B----4-:R-:W-:-:S05]  /*98f0*/  F2FP.SATFINITE.E5M2.F32.PACK_AB_MERGE_C R33, RZ, R32, RZ ;  /* 0x00000020ff21723e */ /* 0x010fca00048060ff */
[----:B------:R4:W-:Y:S01]  /*9900*/  @!P4 STG.E.U8 desc[UR22][R24.64+0x98], R33 ;  /* 0x000098211800c986 */ /* 0x0009e2000c101116 */
[----:B------:R-:W-:Y:S05]  /*9910*/  @P3 BRA `(.L_x_192) ;  /* 0x0000000000043947 */ /* 0x000fea0003800000 */
[----:B------:R0:W5:Y:S02]  /*9920*/  LDG.E.U8 R23, desc[UR22][R28.64+0x99] ;  /* 0x000099161c177981 */ /* 0x000164000c1e1100 */
.L_x_192:
[----:B------:R-:W-:Y:S05]  /*9930*/  BSYNC B1 ;  /* 0x0000000000017941 */ /* 0x000fea0003800000 */
.L_x_191:
        /* <DEDUP_REMOVED lines=8> */
[----:B------:R-:W-:-:S05]  /*99c0*/  F2FP.SATFINITE.E5M2.F32.PACK_AB_MERGE_C R23, RZ, R23, RZ ;  /* 0x00000017ff17723e */ /* 0x000fca00048060ff */
[----:B------:R0:W-:Y:S01]  /*99d0*/  @!P3 STG.E.U8 desc[UR22][R24.64+0x99], R23 ;  /* 0x000099171800b986 */ /* 0x0001e2000c101116 */
[----:B------:R-:W-:Y:S05]  /*99e0*/  @P4 BRA `(.L_x_194) ;  /* 0x0000000000044947 */ /* 0x000fea0003800000 */
[----:B------:R0:W5:Y:S02]  /*99f0*/  LDG.E.U8 R22, desc[UR22][R30.64+0x98] ;  /* 0x000098161e167981 */ /* 0x000164000c1e1100 */
.L_x_194:
[----:B------:R-:W-:Y:S05]  /*9a00*/  BSYNC B1 ;  /* 0x0000000000017941 */ /* 0x000fea0003800000 */
.L_x_193:
        /* <DEDUP_REMOVED lines=8> */
[----:B0-----:R-:W-:-:S05]  /*9a90*/  F2FP.SATFINITE.E5M2.F32.PACK_AB_MERGE_C R23, RZ, R22, RZ ;  /* 0x00000016ff17723e */ /* 0x001fca00048060ff */
[----:B------:R0:W-:Y:S01]  /*9aa0*/  @!P4 STG.E.U8 desc[UR22][R26.64+0x98], R23 ;  /* 0x000098171a00c986 */ /* 0x0001e2000c101116 */
[----:B------:R-:W-:Y:S05]  /*9ab0*/  @P3 BRA `(.L_x_196) ;  /* 0x0000000000043947 */ /* 0x000fea0003800000 */
[----:B------:R0:W5:Y:S02]  /*9ac0*/  LDG.E.U8 R21, desc[UR22][R30.64+0x99] ;  /* 0x000099161e157981 */ /* 0x000164000c1e1100 */
.L_x_196:
[----:B------:R-:W-:Y:S05]  /*9ad0*/  BSYNC B1 ;  /* 0x0000000000017941 */ /* 0x000fea0003800000 */
.L_x_195:
        /* <DEDUP_REMOVED lines=12> */
.L_x_198:
[----:B------:R-:W-:Y:S05]  /*9ba0*/  BSYNC B1 ;  /* 0x0000000000017941 */ /* 0x000fea0003800000 */
.L_x_197:
        /* <DEDUP_REMOVED lines=12> */
.L_x_200:
[----:B------:R-:W-:Y:S05]  /*9c70*/  BSYNC B1 ;  /* 0x0000000000017941 */ /* 0x000fea0003800000 */
.L_x_199:
        /* <DEDUP_REMOVED lines=12> */
.L_x_202:
[----:B------:R-:W-:Y:S05]  /*9d40*/  BSYNC B1 ;  /* 0x0000000000017941 */ /* 0x000fea0003800000 */
.L_x_201:
        /* <DEDUP_REMOVED lines=12> */
.L_x_204:
[----:B------:R-:W-:Y:S05]  /*9e10*/  BSYNC B1 ;  /* 0x0000000000017941 */ /* 0x000fea0003800000 */
.L_x_203:
        /* <DEDUP_REMOVED lines=12> */
.L_x_206:
[----:B------:R-:W-:Y:S05]  /*9ee0*/  BSYNC B1 ;  /* 0x0000000000017941 */ /* 0x000fea0003800000 */
.L_x_205:
        /* <DEDUP_REMOVED lines=12> */
.L_x_208:
[----:B------:R-:W-:Y:S05]  /*9fb0*/  BSYNC B1 ;  /* 0x0000000000017941 */ /* 0x000fea0003800000 */
.L_x_207:
        /* <DEDUP_REMOVED lines=12> */
.L_x_210:
[----:B------:R-:W-:Y:S05]  /*a080*/  BSYNC B1 ;  /* 0x0000000000017941 */ /* 0x000fea0003800000 */
.L_x_209:
        /* <DEDUP_REMOVED lines=12> */
.L_x_212:
[----:B------:R-:W-:Y:S05]  /*a150*/  BSYNC B1 ;  /* 0x0000000000017941 */ /* 0x000fea0003800000 */
.L_x_211:
        /* <DEDUP_REMOVED lines=12> */
.L_x_214:
[----:B------:R-:W-:Y:S05]  /*a220*/  BSYNC B1 ;  /* 0x0000000000017941 */ /* 0x000fea0003800000 */
.L_x_213:
        /* <DEDUP_REMOVED lines=12> */
.L_x_216:
[----:B------:R-:W-:Y:S05]  /*a2f0*/  BSYNC B1 ;  /* 0x0000000000017941 */ /* 0x000fea0003800000 */
.L_x_215:
        /* <DEDUP_REMOVED lines=12> */
.L_x_218:
[----:B------:R-:W-:Y:S05]  /*a3c0*/  BSYNC B1 ;  /* 0x0000000000017941 */ /* 0x000fea0003800000 */
.L_x_217:
        /* <DEDUP_REMOVED lines=12> */
.L_x_220:
[----:B------:R-:W-:Y:S05]  /*a490*/  BSYNC B1 ;  /* 0x0000000000017941 */ /* 0x000fea0003800000 */
.L_x_219:
        /* <DEDUP_REMOVED lines=12> */
.L_x_222:
[----:B------:R-:W-:Y:S05]  /*a560*/  BSYNC B1 ;  /* 0x0000000000017941 */ /* 0x000fea0003800000 */
.L_x_221:
        /* <DEDUP_REMOVED lines=12> */
.L_x_224:
[----:B------:R-:W-:Y:S05]  /*a630*/  BSYNC B1 ;  /* 0x0000000000017941 */ /* 0x000fea0003800000 */
.L_x_223:
        /* <DEDUP_REMOVED lines=12> */
.L_x_226:
[----:B------:R-:W-:Y:S05]  /*a700*/  BSYNC B1 ;  /* 0x0000000000017941 */ /* 0x000fea0003800000 */
.L_x_225:
        /* <DEDUP_REMOVED lines=12> */
.L_x_228:
[----:B------:R-:W-:Y:S05]  /*a7d0*/  BSYNC B1 ;  /* 0x0000000000017941 */ /* 0x000fea0003800000 */
.L_x_227:
        /* <DEDUP_REMOVED lines=12> */
.L_x_230:
[----:B------:R-:W-:Y:S05]  /*a8a0*/  BSYNC B1 ;  /* 0x0000000000017941 */ /* 0x000fea0003800000 */
.L_x_229:
        /* <DEDUP_REMOVED lines=12> */
.L_x_232:
[----:B------:R-:W-:Y:S05]  /*a970*/  BSYNC B1 ;  /* 0x0000000000017941 */ /* 0x000fea0003800000 */
.L_x_231:
        /* <DEDUP_REMOVED lines=12> */
.L_x_234:
[----:B------:R-:W-:Y:S05]  /*aa40*/  BSYNC B1 ;  /* 0x0000000000017941 */ /* 0x000fea0003800000 */
.L_x_233:
[----:B-----5:R-:W-:Y:S01]  /*aa50*/  LOP3.LUT R2, R2, 0xff, RZ, 0xc0, !PT ;  /* 0x000000ff02027812 */ /* 0x020fe200078ec0ff */
[----:B------:R-:W-:Y:S01]  /*aa60*/  BSSY B1, `(.L_x_235) ;  /* 0x000000b000017945 */ /* 0x000fe20003800000 */
[----:B------:R-:W-:Y:S02]  /*aa70*/  ISETP.LT.OR P3, PT, R34, 0xc2, !P1 ;  /* 0x000000c22200780c */ /* 0x000fe40004f61670 */
[----:B------:R-:W-:-:S05]  /*aa80*/  F2FP.F16.E5M2.UNPACK_B R2, R2 ;  /* 0x00000002ff02723e */ /* 0x000fca00020004ff */
[----:B------:R-:W-:-:S05]  /*aa90*/  HADD2.F32 R2, -RZ, R2.H0_H0 ;  /* 0x20000002ff027230 */ /* 0x000fca0000004100 */
[----:B0-----:R-:W-:-:S04]  /*aaa0*/  FMUL R3, R2, UR25 ;  /* 0x0000001902037c20 */ /* 0x001fc80008400000 */
[----:B------:R-:W-:Y:S01]  /*aab0*/  FFMA R3, R0, UR24, R3 ;  /* 0x0000001800037c23 */ /* 0x000fe20008000003 */
[----:B------:R-:W-:-:S04]  /*aac0*/  PRMT R0, RZ, 0x7610, R0 ;  /* 0x00007610ff007816 */ /* 0x000fc80000000000 */
[----:B------:R-:W-:-:S05]  /*aad0*/  F2FP.SATFINITE.E5M2.F32.PACK_AB_MERGE_C R3, RZ, R3, RZ ;  /* 0x00000003ff03723e */ /* 0x000fca00048060ff */
[----:B------:R0:W-:Y:S01]  /*aae0*/  @!P4 STG.E.U8 desc[UR22][R26.64+0xc0], R3 ;  /* 0x0000c0031a00c986 */ /* 0x0001e2000c101116 */
[----:B------:R-:W-:Y:S05]  /*aaf0*/  @P3 BRA `(.L_x_236) ;  /* 0x0000000000043947 */ /* 0x000fea0003800000 */
[----:B------:R0:W5:Y:S02]  /*ab00*/  LDG.E.U8 R0, desc[UR22][R30.64+0xc1] ;  /* 0x0000c1161e007981 */ /* 0x000164000c1e1100 */
.L_x_236:
[----:B------:R-:W-:Y:S05]  /*ab10*/  BSYNC B1 ;  /* 0x0000000000017941 */ /* 0x000fea0003800000 */
.L_x_235:
[----:B------:R-:W2:Y:S01]  /*ab20*/  LDL.LU R2, [R1] ;  /* 0x0000000001027983 */ /* 0x000ea20000300800 */
[----:B-----5:R-:W-:Y:S01]  /*ab30*/  LOP3.LUT R0, R0, 0xff, RZ, 0xc0, !PT ;  /* 0x000000ff00007812 */ /* 0x020fe200078ec0ff */
[----:B------:R-:W-:Y:S01]  /*ab40*/  BSSY B1, `(.L_x_237) ;  /* 0x000000b000017945 */ /* 0x000fe20003800000 */
[----:B------:R-:W-:Y:S02]  /*ab50*/  ISETP.LT.OR P4, PT, R34, 0xc9, !P0 ;  /* 0x000000c92200780c */ /* 0x000fe40004781670 */
[----:B------:R-:W-:-:S05]  /*ab60*/  F2FP.F16.E5M2.UNPACK_B R0, R0 ;  /* 0x00000000ff00723e */ /* 0x000fca00020004ff */
[----:B------:R-:W-:-:S05]  /*ab70*/  HADD2.F32 R0, -RZ, R0.H0_H0 ;  /* 0x20000000ff007230 */ /* 0x000fca0000004100 */
[----:B------:R-:W-:-:S04]  /*ab80*/  FMUL R0, R0, UR25 ;  /* 0x0000001900007c20 */ /* 0x000fc80008400000 */
[----:B--2---:R-:W-:-:S05]  /*ab90*/  FFMA R0, R2, UR24, R0 ;  /* 0x0000001802007c23 */ /* 0x004fca0008000000 */
[----:B0-----:R-:W-:Y:S02]  /*aba0*/  F2FP.SATFINITE.E5M2.F32.PACK_AB_MERGE_C R3, RZ, R0, RZ ;  /* 0x00000000ff03723e */ /* 0x001fe400048060ff */
[----:B------:R-:W-:-:S03]  /*abb0*/  PRMT R0, RZ, 0x7610, R0 ;  /* 0x00007610ff007816 */ /* 0x000fc60000000000 */
[----:B------:R0:W-:Y:S01]  /*abc0*/  @!P3 STG.E.U8 desc[UR22][R26.64+0xc1], R3 ;  /* 0x0000c1031a00b986 */ /* 0x0001e2000c101116 */
[----:B------:R-:W-:Y:S05]  /*abd0*/  @P4 BRA `(.L_x_238) ;  /* 0x0000000000044947 */ /* 0x000fea0003800000 */
[----:B------:R2:W5:Y:S02]  /*abe0*/  LDG.E.U8 R0, desc[UR22][R28.64+0xc8] ;  /* 0x0000c8161c007981 */ /* 0x000564000c1e1100 */
.L_x_238:
[----:B------:R-:W-:Y:S05]  /*abf0*/  BSYNC B1 ;  /* 0x0000000000017941 */ /* 0x000fea0003800000 */
.L_x_237:
[----:B------:R-:W3:Y:S01]  /*ac00*/  LDL.LU R2, [R1+0x4] ;  /* 0x0000040001027983 */ /* 0x000ee20000300800 */
[----:B-----5:R-:W-:Y:S01]  /*ac10*/  LOP3.LUT R0, R0, 0xff, RZ, 0xc0, !PT ;  /* 0x000000ff00007812 */ /* 0x020fe200078ec0ff */
[----:B------:R-:W-:Y:S01]  /*ac20*/  BSSY B1, `(.L_x_239) ;  /* 0x000000b000017945 */ /* 0x000fe20003800000 */
[----:B------:R-:W-:Y:S02]  /*ac30*/  ISETP.LT.OR P3, PT, R34, 0xca, !P0 ;  /* 0x000000ca2200780c */ /* 0x000fe40004761670 */
[----:B------:R-:W-:-:S05]  /*ac40*/  F2FP.F16.E5M2.UNPACK_B R0, R0 ;  /* 0x00000000ff00723e */ /* 0x000fca00020004ff */
[----:B------:R-:W-:-:S05]  /*ac50*/  HADD2.F32 R0, -RZ, R0.H0_H0 ;  /* 0x20000000ff007230 */ /* 0x000fca0000004100 */
[----:B------:R-:W-:-:S04]  /*ac60*/  FMUL R0, R0, UR25 ;  /* 0x0000001900007c20 */ /* 0x000fc80008400000 */
[----:B---3--:R-:W-:-:S05]  /*ac70*/  FFMA R0, R2, UR24, R0 ;  /* 0x0000001802007c23 */ /* 0x008fca0008000000 */
[----:B0-----:R-:W-:Y:S02]  /*ac80*/  F2FP.SATFINITE.E5M2.F32.PACK_AB_MERGE_C R3, RZ, R0, RZ ;  /* 0x00000000ff03723e */ /* 0x001fe400048060ff */
[----:B------:R-:W-:-:S03]  /*ac90*/  PRMT R0, RZ, 0x7610, R0 ;  /* 0x00007610ff007816 */ /* 0x000fc60000000000 */
[----:B------:R0:W-:Y:S01]  /*aca0*/  @!P4 STG.E.U8 desc[UR22][R24.64+0xc8], R3 ;  /* 0x0000c8031800c986 */ /* 0x0001e2000c101116 */
[----:B------:R-:W-:Y:S05]  /*acb0*/  @P3 BRA `(.L_x_240) ;  /* 0x0000000000043947 */ /* 0x000fea0003800000 */
[----:B------:R3:W5:Y:S02]  /*acc0*/  LDG.E.U8 R0, desc[UR22][R28.64+0xc9] ;  /* 0x0000c9161c007981 */ /* 0x000764000c1e1100 */
.L_x_240:
[----:B------:R-:W-:Y:S05]  /*acd0*/  BSYNC B1 ;  /* 0x0000000000017941 */ /* 0x000fea0003800000 */
.L_x_239:
[----:B------:R-:W2:Y:S01]  /*ace0*/  LDL.LU R2, [R1+0x8] ;  /* 0x0000080001027983 */ /* 0x000ea20000300800 */
        /* <DEDUP_REMOVED lines=12> */
.L_x_242:
[----:B------:R-:W-:Y:S05]  /*adb0*/  BSYNC B1 ;  /* 0x0000000000017941 */ /* 0x000fea0003800000 */
.L_x_241:
        /* <DEDUP_REMOVED lines=13> */
.L_x_244:
[----:B------:R-:W-:Y:S05]  /*ae90*/  BSYNC B1 ;  /* 0x0000000000017941 */ /* 0x000fea0003800000 */
.L_x_243:
        /* <DEDUP_REMOVED lines=13> */
.L_x_246:
[----:B------:R-:W-:Y:S05]  /*af70*/  BSYNC B1 ;  /* 0x0000000000017941 */ /* 0x000fea0003800000 */
.L_x_245:
        /* <DEDUP_REMOVED lines=13> */
.L_x_248:
[----:B------:R-:W-:Y:S05]  /*b050*/  BSYNC B1 ;  /* 0x0000000000017941 */ /* 0x000fea0003800000 */
.L_x_247:
        /* <DEDUP_REMOVED lines=13> */
.L_x_250:
[----:B------:R-:W-:Y:S05]  /*b130*/  BSYNC B1 ;  /* 0x0000000000017941 */ /* 0x000fea0003800000 */
.L_x_249:
        /* <DEDUP_REMOVED lines=13> */
.L_x_252:
[----:B------:R-:W-:Y:S05]  /*b210*/  BSYNC B1 ;  /* 0x0000000000017941 */ /* 0x000fea0003800000 */
.L_x_251:
        /* <DEDUP_REMOVED lines=13> */
.L_x_254:
[----:B------:R-:W-:Y:S05]  /*b2f0*/  BSYNC B1 ;  /* 0x0000000000017941 */ /* 0x000fea0003800000 */
.L_x_253:
        /* <DEDUP_REMOVED lines=13> */
.L_x_256:
[----:B------:R-:W-:Y:S05]  /*b3d0*/  BSYNC B1 ;  /* 0x0000000000017941 */ /* 0x000fea0003800000 */
.L_x_255:
        /* <DEDUP_REMOVED lines=13> */
.L_x_258:
[----:B------:R-:W-:Y:S05]  /*b4b0*/  BSYNC B1 ;  /* 0x0000000000017941 */ /* 0x000fea0003800000 */
.L_x_257:
        /* <DEDUP_REMOVED lines=13> */
.L_x_260:
[----:B------:R-:W-:Y:S05]  /*b590*/  BSYNC B1 ;  /* 0x0000000000017941 */ /* 0x000fea0003800000 */
.L_x_259:
        /* <DEDUP_REMOVED lines=13> */
.L_x_262:
[----:B------:R-:W-:Y:S05]  /*b670*/  BSYNC B1 ;  /* 0x0000000000017941 */ /* 0x000fea0003800000 */
.L_x_261:
        /* <DEDUP_REMOVED lines=13> */
.L_x_264:
[----:B------:R-:W-:Y:S05]  /*b750*/  BSYNC B1 ;  /* 0x0000000000017941 */ /* 0x000fea0003800000 */
.L_x_263:
        /* <DEDUP_REMOVED lines=13> */
.L_x_266:
[----:B------:R-:W-:Y:S05]  /*b830*/  BSYNC B1 ;  /* 0x0000000000017941 */ /* 0x000fea0003800000 */
.L_x_265:
        /* <DEDUP_REMOVED lines=13> */
.L_x_268:
[----:B------:R-:W-:Y:S05]  /*b910*/  BSYNC B1 ;  /* 0x0000000000017941 */ /* 0x000fea0003800000 */
.L_x_267:
        /* <DEDUP_REMOVED lines=13> */
.L_x_270:
[----:B------:R-:W-:Y:S05]  /*b9f0*/  BSYNC B1 ;  /* 0x0000000000017941 */ /* 0x000fea0003800000 */
.L_x_269:
        /* <DEDUP_REMOVED lines=13> */
.L_x_272:
[----:B------:R-:W-:Y:S05]  /*bad0*/  BSYNC B1 ;  /* 0x0000000000017941 */ /* 0x000fea0003800000 */
.L_x_271:
        /* <DEDUP_REMOVED lines=13> */
.L_x_274:
[----:B------:R-:W-:Y:S05]  /*bbb0*/  BSYNC B1 ;  /* 0x0000000000017941 */ /* 0x000fea0003800000 */
.L_x_273:
        /* <DEDUP_REMOVED lines=13> */
.L_x_276:
[----:B------:R-:W-:Y:S05]  /*bc90*/  BSYNC B1 ;  /* 0x0000000000017941 */ /* 0x000fea0003800000 */
.L_x_275:
        /* <DEDUP_REMOVED lines=13> */
.L_x_278:
[----:B------:R-:W-:Y:S05]  /*bd70*/  BSYNC B1 ;  /* 0x0000000000017941 */ /* 0x000fea0003800000 */
.L_x_277:
        /* <DEDUP_REMOVED lines=13> */
.L_x_280:
[----:B------:R-:W-:Y:S05]  /*be50*/  BSYNC B1 ;  /* 0x0000000000017941 */ /* 0x000fea0003800000 */
.L_x_279:
        /* <DEDUP_REMOVED lines=13> */
.L_x_282:
[----:B------:R-:W-:Y:S05]  /*bf30*/  BSYNC B1 ;  /* 0x0000000000017941 */ /* 0x000fea0003800000 */
.L_x_281:
        /* <DEDUP_REMOVED lines=13> */
.L_x_284:
[----:B------:R-:W-:Y:S05]  /*c010*/  BSYNC B1 ;  /* 0x0000000000017941 */ /* 0x000fea0003800000 */
.L_x_283:
        /* <DEDUP_REMOVED lines=13> */
.L_x_286:
[----:B------:R-:W-:Y:S05]  /*c0f0*/  BSYNC B1 ;  /* 0x0000000000017941 */ /* 0x000fea0003800000 */
.L_x_285:
        /* <DEDUP_REMOVED lines=13> */
.L_x_288:
[----:B------:R-:W-:Y:S05]  /*c1d0*/  BSYNC B1 ;  /* 0x0000000000017941 */ /* 0x000fea0003800000 */
.L_x_287:
        /* <DEDUP_REMOVED lines=13> */
.L_x_290:
[----:B------:R-:W-:Y:S05]  /*c2b0*/  BSYNC B1 ;  /* 0x0000000000017941 */ /* 0x000fea0003800000 */
.L_x_289:
        /* <DEDUP_REMOVED lines=13> */
.L_x_292:
[----:B------:R-:W-:Y:S05]  /*c390*/  BSYNC B1 ;  /* 0x0000000000017941 */ /* 0x000fea0003800000 */
.L_x_291:
[----:B------:R-:W-:Y:S05]  /*c3a0*/  @P1 BRA `(.L_x_293) ;  /* 0x0000002000a01947 */ /* 0x000fea0003800000 */
[----:B------:R-:W2:Y:S01]  /*c3b0*/  LDL.LU R2, [R1+0x70] ;  /* 0x0000700001027983 */ /* 0x000ea20000300800 */
[----:B-----5:R-:W-:-:S04]  /*c3c0*/  LOP3.LUT R0, R0, 0xff, RZ, 0xc0, !PT ;  /* 0x000000ff00007812 */ /* 0x020fc800078ec0ff */
[----:B------:R-:W-:-:S05]  /*c3d0*/  F2FP.F16.E5M2.UNPACK_B R0, R0 ;  /* 0x00000000ff00723e */ /* 0x000fca00020004ff */
[----:B------:R-:W-:-:S05]  /*c3e0*/  HADD2.F32 R0, -RZ, R0.H0_H0 ;  /* 0x20000000ff007230 */ /* 0x000fca0000004100 */
[----:B------:R-:W-:-:S04]  /*c3f0*/  FMUL R0, R0, UR25 ;  /* 0x0000001900007c20 */ /* 0x000fc80008400000 */
[----:B--2---:R-:W-:-:S05]  /*c400*/  FFMA R0, R2, UR24, R0 ;  /* 0x0000001802007c23 */ /* 0x004fca0008000000 */
[----:B0-----:R-:W-:-:S05]  /*c410*/  F2FP.SATFINITE.E5M2.F32.PACK_AB_MERGE_C R3, RZ, R0, RZ ;  /* 0x00000000ff03723e */ /* 0x001fca00048060ff */
[----:B------:R0:W-:Y:S01]  /*c420*/  STG.E.U8 desc[UR22][R26.64+0xf9], R3 ;  /* 0x0000f9031a007986 */ /* 0x0001e2000c101116 */
[----:B------:R-:W-:Y:S05]  /*c430*/  BRA `(.L_x_293) ;  /* 0x00000020007c7947 */ /* 0x000fea0003800000 */
.L_x_36:
[----:B------:R-:W-:Y:S01]  /*c440*/  ISETP.GE.AND P1, PT, R39, 0x1, PT ;  /* 0x000000012700780c */ /* 0x000fe20003f26270 */
[----:B------:R-:W-:Y:S01]  /*c450*/  FMUL R227, R227, UR24 ;  /* 0x00000018e3e37c20 */ /* 0x000fe20008400000 */
[----:B------:R-:W-:Y:S01]  /*c460*/  FMUL R226, R226, UR24 ;  /* 0x00000018e2e27c20 */ /* 0x000fe20008400000 */
[----:B------:R-:W-:Y:S02]  /*c470*/  ISETP.GE.AND P0, PT, R39, 0x9, PT ;  /* 0x000000092700780c */ /* 0x000fe40003f06270 */
[C---:B------:R-:W-:Y:S02]  /*c480*/  ISETP.LT.OR P4, PT, R34.reuse, 0x1, !P1 ;  /* 0x000000012200780c */ /* 0x040fe40004f81670 */
[----:B------:R-:W-:Y:S02]  /*c490*/  ISETP.LT.OR P5, PT, R34, 0x2, !P1 ;  /* 0x000000022200780c */ /* 0x000fe40004fa1670 */
[----:B------:R-:W-:Y:S02]  /*c4a0*/  F2FP.SATFINITE.E5M2.F32.PACK_AB_MERGE_C R227, RZ, R227, RZ ;  /* 0x000000e3ffe3723e */ /* 0x000fe400048060ff */
[----:B------:R-:W-:-:S02]  /*c4b0*/  F2FP.SATFINITE.E5M2.F32.PACK_AB_MERGE_C R29, RZ, R226, RZ ;  /* 0x000000e2ff1d723e */ /* 0x000fc400048060ff */
[C---:B------:R-:W-:Y:S01]  /*c4c0*/  ISETP.LT.OR P3, PT, R34.reuse, 0x1, !P0 ;  /* 0x000000012200780c */ /* 0x040fe20004761670 */
[----:B------:R-:W-:Y:S01]  /*c4d0*/  FMUL R225, R225, UR24 ;  /* 0x00000018e1e17c20 */ /* 0x000fe20008400000 */
[----:B------:R-:W-:Y:S01]  /*c4e0*/  ISETP.LT.OR P6, PT, R34, 0xa, !P1 ;  /* 0x0000000a2200780c */ /* 0x000fe20004fc1670 */
[----:B------:R-:W-:Y:S01]  /*c4f0*/  FMUL R224, R224, UR24 ;  /* 0x00000018e0e07c20 */ /* 0x000fe20008400000 */
[----:B------:R-:W-:Y:S01]  /*c500*/  FMUL R222, R222, UR24 ;  /* 0x00000018dede7c20 */ /* 0x000fe20008400000 */
[----:B------:R-:W-:Y:S01]  /*c510*/  @!P4 STG.E.U8 desc[UR22][R24.64], R227 ;  /* 0x000000e31800c986 */ /* 0x000fe2000c101116 */
[----:B------:R-:W-:-:S03]  /*c520*/  ISETP.LT.OR P4, PT, R34, 0x2, !P0 ;  /* 0x000000022200780c */ /* 0x000fc60004781670 */
[----:B------:R0:W-:Y:S01]  /*c530*/  @!P5 STG.E.U8 desc[UR22][R24.64+0x1], R29 ;  /* 0x0000011d1800d986 */ /* 0x0001e2000c101116 */
[----:B------:R-:W-:Y:S01]  /*c540*/  ISETP.LT.OR P5, PT, R34, 0x9, !P1 ;  /* 0x000000092200780c */ /* 0x000fe20004fa1670 */
[----:B------:R-:W-:Y:S01]  /*c550*/  FMUL R223, R223, UR24 ;  /* 0x00000018dfdf7c20 */ /* 0x000fe20008400000 */
[----:B------:R-:W-:Y:S01]  /*c560*/  F2FP.SATFINITE.E5M2.F32.PACK_AB_MERGE_C R225, RZ, R225, RZ ;  /* 0x000000e1ffe1723e */ /* 0x000fe200048060ff */
[----:B------:R-:W-:Y:S01]  /*c570*/  FMUL R221, R221, UR24 ;  /* 0x00000018dddd7c20 */ /* 0x000fe20008400000 */
[----:B------:R-:W-:Y:S01]  /*c580*/  F2FP.SATFINITE.E5M2.F32.PACK_AB_MERGE_C R31, RZ, R224, RZ ;  /* 0x000000e0ff1f723e */ /* 0x000fe200048060ff */
[----:B------:R-:W-:Y:S01]  /*c590*/  FMUL R220, R220, UR24 ;  /* 0x00000018dcdc7c20 */ /* 0x000fe20008400000 */
[----:B------:R-:W-:Y:S01]  /*c5a0*/  F2FP.SATFINITE.E5M2.F32.PACK_AB_MERGE_C R223, RZ, R223, RZ ;  /* 0x000000dfffdf723e */ /* 0x000fe200048060ff */
[----:B------:R-:W-:Y:S01]  /*c5b0*/  @!P3 STG.E.U8 desc[UR22][R26.64], R225 ;  /* 0x000000e11a00b986 */ /* 0x000fe2000c101116 */
[----:B0-----:R-:W-:-:S03]  /*c5c0*/  F2FP.SATFINITE.E5M2.F32.PACK_AB_MERGE_C R29, RZ, R222, RZ ;  /* 0x000000deff1d723e */ /* 0x001fc600048060ff */
[----:B------:R0:W-:Y:S01]  /*c5d0*/  @!P4 STG.E.U8 desc[UR22][R26.64+0x1], R31 ;  /* 0x0000011f1a00c986 */ /* 0x0001e2000c101116 */
[C---:B------:R-:W-:Y:S02]  /*c5e0*/  ISETP.LT.OR P3, PT, R34.reuse, 0x9, !P0 ;  /* 0x000000092200780c */ /* 0x040fe40004761670 */
[C---:B------:R-:W-:Y:S01]  /*c5f0*/  ISETP.LT.OR P4, PT, R34.reuse, 0xa, !P0 ;  /* 0x0000000a2200780c */ /* 0x040fe20004781670 */
[----:B------:R1:W-:Y:S01]  /*c600*/  @!P6 STG.E.U8 desc[UR22][R24.64+0x9], R29 ;  /* 0x0000091d1800e986 */ /* 0x0003e2000c101116 */
[----:B------:R-:W-:Y:S01]  /*c610*/  ISETP.LT.OR P6, PT, R34, 0x12, !P1 ;  /* 0x000000122200780c */ /* 0x000fe20004fc1670 */
[----:B------:R-:W-:Y:S02]  /*c620*/  FMUL R218, R218, UR24 ;  /* 0x00000018dada7c20 */ /* 0x000fe40008400000 */
[----:B------:R-:W-:Y:S01]  /*c630*/  @!P5 STG.E.U8 desc[UR22][R24.64+0x8], R223 ;  /* 0x000008df1800d986 */ /* 0x000fe2000c101116 */
[----:B------:R-:W-:-:S03]  /*c640*/  ISETP.LT.OR P5, PT, R34, 0x11, !P1 ;  /* 0x000000112200780c */ /* 0x000fc60004fa1670 */
[----:B------:R-:W2:Y:S01]  /*c650*/  LDL.LU R226, [R1+0xc] ;  /* 0x00000c0001e27983 */ /* 0x000ea20000300800 */
[----:B------:R-:W-:Y:S01]  /*c660*/  F2FP.SATFINITE.E5M2.F32.PACK_AB_MERGE_C R221, RZ, R221, RZ ;  /* 0x000000ddffdd723e */ /* 0x000fe200048060ff */
[----:B------:R-:W-:Y:S01]  /*c670*/  FMUL R219, R219, UR24 ;  /* 0x00000018dbdb7c20 */ /* 0x000fe20008400000 */
[----:B0-----:R-:W-:Y:S01]  /*c680*/  F2FP.SATFINITE.E5M2.F32.PACK_AB_MERGE_C R31, RZ, R220, RZ ;  /* 0x000000dcff1f723e */ /* 0x001fe200048060ff */
[----:B------:R-:W3:Y:S01]  /*c690*/  LDL.LU R227, [R1+0x8] ;  /* 0x0000080001e37983 */ /* 0x000ee20000300800 */
[----:B-1----:R-:W-:-:S03]  /*c6a0*/  F2FP.SATFINITE.E5M2.F32.PACK_AB_MERGE_C R29, RZ, R218, RZ ;  /* 0x000000daff1d723e */ /* 0x002fc600048060ff */
[----:B------:R-:W4:Y:S04]  /*c6b0*/  LDL.LU R225, [R1+0x4] ;  /* 0x0000040001e17983 */ /* 0x000f280000300800 */
[----:B------:R-:W3:Y:S01]  /*c6c0*/  LDL.LU R224, [R1] ;  /* 0x0000000001e07983 */ /* 0x000ee20000300800 */
[----:B------:R-:W-:-:S03]  /*c6d0*/  F2FP.SATFINITE.E5M2.F32.PACK_AB_MERGE_C R219, RZ, R219, RZ ;  /* 0x000000dbffdb723e */ /* 0x000fc600048060ff */
[----:B------:R-:W-:Y:S01]  /*c6e0*/  @!P3 STG.E.U8 desc[UR22][R26.64+0x8], R221 ;  /* 0x000008dd1a00b986 */ /* 0x000fe2000c101116 */
[----:B------:R-:W-:-:S03]  /*c6f0*/  ISETP.LT.OR P3, PT, R34, 0x11, !P0 ;  /* 0x000000112200780c */ /* 0x000fc60004761670 */
[----:B------:R0:W-:Y:S01]  /*c700*/  @!P4 STG.E.U8 desc[UR22][R26.64+0x9], R31 ;  /* 0x0000091f1a00c986 */ /* 0x0001e2000c101116 */
[----:B------:R-:W-:-:S03]  /*c710*/  ISETP.LT.OR P4, PT, R34, 0x12, !P0 ;  /* 0x000000122200780c */ /* 0x000fc60004781670 */
[----:B------:R1:W-:Y:S01]  /*c720*/  @!P6 STG.E.U8 desc[UR22][R24.64+0x11], R29 ;  /* 0x0000111d1800e986 */ /* 0x0003e2000c101116 */
[----:B------:R-:W-:Y:S01]  /*c730*/  ISETP.LT.OR P6, PT, R34, 0x1a, !P1 ;  /* 0x0000001a2200780c */ /* 0x000fe20004fc1670 */
[----:B------:R-:W-:Y:S01]  /*c740*/  FMUL R217, R217, UR24 ;  /* 0x00000018d9d97c20 */ /* 0x000fe20008400000 */
[----:B------:R-:W-:Y:S01]  /*c750*/  FMUL R216, R216, UR24 ;  /* 0x00000018d8d87c20 */ /* 0x000fe20008400000 */
[----:B------:R-:W-:Y:S01]  /*c760*/  FMUL R214, R214, UR24 ;  /* 0x00000018d6d67c20 */ /* 0x000fe20008400000 */
[----:B------:R-:W-:Y:S01]  /*c770*/  @!P5 STG.E.U8 desc[UR22][R24.64+0x10], R219 ;  /* 0x000010db1800d986 */ /* 0x000fe2000c101116 */
[----:B------:R-:W-:Y:S01]  /*c780*/  ISETP.LT.OR P5, PT, R34, 0x19, !P1 ;  /* 0x000000192200780c */ /* 0x000fe20004fa1670 */
[----:B------:R-:W-:Y:S01]  /*c790*/  FMUL R215, R215, UR24 ;  /* 0x00000018d7d77c20 */ /* 0x000fe20008400000 */
[----:B------:R-:W-:Y:S01]  /*c7a0*/  F2FP.SATFINITE.E5M2.F32.PACK_AB_MERGE_C R217, RZ, R217, RZ ;  /* 0x000000d9ffd9723e */ /* 0x000fe200048060ff */
[----:B------:R-:W-:Y:S01]  /*c7b0*/  FMUL R213, R213, UR24 ;  /* 0x00000018d5d57c20 */ /* 0x000fe20008400000 */
[----:B0-----:R-:W-:Y:S01]  /*c7c0*/  F2FP.SATFINITE.E5M2.F32.PACK_AB_MERGE_C R31, RZ, R216, RZ ;  /* 0x000000d8ff1f723e */ /* 0x001fe200048060ff */
[----:B------:R-:W-:Y:S01]  /*c7d0*/  FMUL R212, R212, UR24 ;  /* 0x00000018d4d47c20 */ /* 0x000fe20008400000 */
[----:B-1----:R-:W-:Y:S01]  /*c7e0*/  F2FP.SATFINITE.E5M2.F32.PACK_AB_MERGE_C R29, RZ, R214, RZ ;  /* 0x000000d6ff1d723e */ /* 0x002fe200048060ff */
[----:B------:R-:W-:Y:S01]  /*c7f0*/  @!P3 STG.E.U8 desc[UR22][R26.64+0x10], R217 ;  /* 0x000010d91a00b986 */ /* 0x000fe2000c101116 */
[----:B------:R-:W-:-:S02]  /*c800*/  F2FP.SATFINITE.E5M2.F32.PACK_AB_MERGE_C R215, RZ, R215, RZ ;  /* 0x000000d7ffd7723e */ /* 0x000fc400048060ff */
[C---:B------:R-:W-:Y:S01]  /*c810*/  ISETP.LT.OR P3, PT, R34.reuse, 0x19, !P0 ;  /* 0x000000192200780c */ /* 0x040fe20004761670 */
[----:B------:R0:W-:Y:S01]  /*c820*/  @!P4 STG.E.U8 desc[UR22][R26.64+0x11], R31 ;  /* 0x0000111f1a00c986 */ /* 0x0001e2000c101116 */
[----:B------:R-:W-:-:S03]  /*c830*/  ISETP.LT.OR P4, PT, R34, 0x1a, !P0 ;  /* 0x0000001a2200780c */ /* 0x000fc60004781670 */
[----:B------:R1:W-:Y:S01]  /*c840*/  @!P6 STG.E.U8 desc[UR22][R24.64+0x19], R29 ;  /* 0x0000191d1800e986 */ /* 0x0003e2000c101116 */
[----:B------:R-:W-:Y:S01]  /*c850*/  ISETP.LT.OR P6, PT, R34, 0x22, !P1 ;  /* 0x000000222200780c */ /* 0x000fe20004fc1670 */
[----:B------:R-:W-:Y:S02]  /*c860*/  FMUL R210, R210, UR24 ;  /* 0x00000018d2d27c20 */ /* 0x000fe40008400000 */
[----:B------:R-:W-:Y:S01]  /*c870*/  @!P5 STG.E.U8 desc[UR22][R24.64+0x18], R215 ;  /* 0x000018d71800d986 */ /* 0x000fe2000c101116 */
[----:B------:R-:W-:Y:S01]  /*c880*/  ISETP.LT.OR P5, PT, R34, 0x21, !P1 ;  /* 0x000000212200780c */ /* 0x000fe20004fa1670 */
[----:B------:R-:W-:Y:S01]  /*c890*/  FMUL R211, R211, UR24 ;  /* 0x00000018d3d37c20 */ /* 0x000fe20008400000 */
[----:B------:R-:W-:Y:S01]  /*c8a0*/  F2FP.SATFINITE.E5M2.F32.PACK_AB_MERGE_C R213, RZ, R213, RZ ;  /* 0x000000d5ffd5723e */ /* 0x000fe200048060ff */
[----:B------:R-:W-:Y:S01]  /*c8b0*/  FMUL R209, R209, UR24 ;  /* 0x00000018d1d17c20 */ /* 0x000fe20008400000 */
[----:B0-----:R-:W-:Y:S01]  /*c8c0*/  F2FP.SATFINITE.E5M2.F32.PACK_AB_MERGE_C R31, RZ, R212, RZ ;  /* 0x000000d4ff1f723e */ /* 0x001fe200048060ff */
[----:B------:R-:W-:Y:S01]  /*c8d0*/  FMUL R208, R208, UR24 ;  /* 0x00000018d0d07c20 */ /* 0x000fe20008400000 */
        /* <DEDUP_REMOVED lines=8> */
[----:B------:R-:W-:-:S03]  /*c960*/  ISETP.LT.OR P6, PT, R34, 0x2a, !P1 ;  /* 0x0000002a2200780c */ /* 0x000fc60004fc1670 */
        /* <DEDUP_REMOVED lines=238> */
[----:B------:R-:W-:Y:S01]  /*d850*/  @!P6 STG.E.U8 desc[UR22][R24.64+0x99], R29 ;  /* 0x0000991d1800e986 */ /* 0x000fe2000c101116 */
[----:B------:R-:W-:-:S03]  /*d860*/  ISETP.LT.OR P6, PT, R34, 0xa2, !P1 ;  /* 0x000000a22200780c */ /* 0x000fc60004fc1670 */
[----:B------:R1:W-:Y:S01]  /*d870*/  @!P5 STG.E.U8 desc[UR22][R24.64+0x98], R23 ;  /* 0x000098171800d986 */ /* 0x0003e2000c101116 */
[----:B------:R-:W-:Y:S01]  /*d880*/  ISETP.LT.OR P5, PT, R34, 0xa1, !P1 ;  /* 0x000000a12200780c */ /* 0x000fe20004fa1670 */
[----:B------:R-:W-:Y:S01]  /*d890*/  FMUL R19, R19, UR24 ;  /* 0x0000001813137c20 */ /* 0x000fe20008400000 */
[----:B------:R-:W-:Y:S01]  /*d8a0*/  F2FP.SATFINITE.E5M2.F32.PACK_AB_MERGE_C R21, RZ, R21, RZ ;  /* 0x00000015ff15723e */ /* 0x000fe200048060ff */
[----:B------:R-:W-:Y:S01]  /*d8b0*/  FMUL R17, R17, UR24 ;  /* 0x0000001811117c20 */ /* 0x000fe20008400000 */
[----:B0-----:R-:W-:Y:S01]  /*d8c0*/  F2FP.SATFINITE.E5M2.F32.PACK_AB_MERGE_C R31, RZ, R20, RZ ;  /* 0x00000014ff1f723e */ /* 0x001fe200048060ff */
[----:B------:R-:W-:Y:S01]  /*d8d0*/  FMUL R16, R16, UR24 ;  /* 0x0000001810107c20 */ /* 0x000fe20008400000 */
[----:B------:R-:W-:Y:S01]  /*d8e0*/  F2FP.SATFINITE.E5M2.F32.PACK_AB_MERGE_C R19, RZ, R19, RZ ;  /* 0x00000013ff13723e */ /* 0x000fe200048060ff */
[----:B------:R0:W-:Y:S01]  /*d8f0*/  @!P3 STG.E.U8 desc[UR22][R26.64+0x98], R21 ;  /* 0x000098151a00b986 */ /* 0x0001e2000c101116 */
[----:B-1----:R-:W-:-:S03]  /*d900*/  F2FP.SATFINITE.E5M2.F32.PACK_AB_MERGE_C R23, RZ, R18, RZ ;  /* 0x00000012ff17723e */ /* 0x002fc600048060ff */
[----:B------:R-:W-:Y:S01]  /*d910*/  @!P4 STG.E.U8 desc[UR22][R26.64+0x99], R31 ;  /* 0x0000991f1a00c986 */ /* 0x000fe2000c101116 */
[C---:B------:R-:W-:Y:S02]  /*d920*/  ISETP.LT.OR P3, PT, R34.reuse, 0xa1, !P0 ;  /* 0x000000a12200780c */ /* 0x040fe40004761670 */
[C---:B------:R-:W-:Y:S01]  /*d930*/  ISETP.LT.OR P4, PT, R34.reuse, 0xa2, !P0 ;  /* 0x000000a22200780c */ /* 0x040fe20004781670 */
[----:B------:R-:W-:Y:S01]  /*d940*/  @!P6 STG.E.U8 desc[UR22][R24.64+0xa1], R23 ;  /* 0x0000a1171800e986 */ /* 0x000fe2000c101116 */
[----:B------:R-:W-:Y:S01]  /*d950*/  ISETP.LT.OR P6, PT, R34, 0xaa, !P1 ;  /* 0x000000aa2200780c */ /* 0x000fe20004fc1670 */
[----:B------:R-:W-:Y:S02]  /*d960*/  FMUL R14, R14, UR24 ;  /* 0x000000180e0e7c20 */ /* 0x000fe40008400000 */
        /* <DEDUP_REMOVED lines=20> */
[----:B------:R-:W4:Y:S01]  /*dab0*/  LDL.LU R222, [R1+0x1c] ;  /* 0x00001c0001de7983 */ /* 0x000f220000300800 */
[----:B0-----:R-:W-:-:S02]  /*dac0*/  F2FP.SATFINITE.E5M2.F32.PACK_AB_MERGE_C R17, RZ, R10, RZ ;  /* 0x0000000aff11723e */ /* 0x001fc400048060ff */
[----:B-1----:R-:W-:Y:S01]  /*dad0*/  F2FP.SATFINITE.E5M2.F32.PACK_AB_MERGE_C R15, RZ, R12, RZ ;  /* 0x0000000cff0f723e */ /* 0x002fe200048060ff */
[----:B------:R0:W-:Y:S01]  /*dae0*/  @!P3 STG.E.U8 desc[UR22][R26.64+0xa8], R13 ;  /* 0x0000a80d1a00b986 */ /* 0x0001e2000c101116 */
[----:B------:R-:W-:Y:S02]  /*daf0*/  F2FP.SATFINITE.E5M2.F32.PACK_AB_MERGE_C R11, RZ, R11, RZ ;  /* 0x0000000bff0b723e */ /* 0x000fe400048060ff */
[C---:B------:R-:W-:Y:S01]  /*db00*/  ISETP.LT.OR P3, PT, R34.reuse, 0xb1, !P0 ;  /* 0x000000b12200780c */ /* 0x040fe20004761670 */
[----:B------:R-:W-:Y:S01]  /*db10*/  @!P4 STG.E.U8 desc[UR22][R26.64+0xa9], R15 ;  /* 0x0000a90f1a00c986 */ /* 0x000fe2000c101116 */
[----:B------:R-:W-:-:S03]  /*db20*/  ISETP.LT.OR P4, PT, R34, 0xb2, !P0 ;  /* 0x000000b22200780c */ /* 0x000fc60004781670 */
[----:B------:R-:W-:Y:S01]  /*db30*/  @!P6 STG.E.U8 desc[UR22][R24.64+0xb1], R17 ;  /* 0x0000b1111800e986 */ /* 0x000fe2000c101116 */
[----:B------:R-:W-:Y:S01]  /*db40*/  ISETP.LT.OR P6, PT, R34, 0xba, !P1 ;  /* 0x000000ba2200780c */ /* 0x000fe20004fc1670 */
[----:B------:R-:W-:Y:S01]  /*db50*/  FMUL R9, R9, UR24 ;  /* 0x0000001809097c20 */ /* 0x000fe20008400000 */
[----:B------:R-:W-:Y:S01]  /*db60*/  FMUL R8, R8, UR24 ;  /* 0x0000001808087c20 */ /* 0x000fe20008400000 */
[----:B------:R-:W4:Y:S01]  /*db70*/  LDL.LU R223, [R1+0x18] ;  /* 0x0000180001df7983 */ /* 0x000f220000300800 */
[----:B------:R-:W-:-:S03]  /*db80*/  FMUL R6, R6, UR24 ;  /* 0x0000001806067c20 */ /* 0x000fc60008400000 */
[----:B------:R-:W4:Y:S01]  /*db90*/  LDL.LU R221, [R1+0x14] ;  /* 0x0000140001dd7983 */ /* 0x000f220000300800 */
[----:B------:R-:W-:-:S03]  /*dba0*/  F2FP.SATFINITE.E5M2.F32.PACK_AB_MERGE_C R9, RZ, R9, RZ ;  /* 0x00000009ff09723e */ /* 0x000fc600048060ff */
[----:B------:R-:W4:Y:S01]  /*dbb0*/  LDL.LU R220, [R1+0x10] ;  /* 0x0000100001dc7983 */ /* 0x000f220000300800 */
[----:B0-----:R-:W-:Y:S01]  /*dbc0*/  F2FP.SATFINITE.E5M2.F32.PACK_AB_MERGE_C R13, RZ, R8, RZ ;  /* 0x00000008ff0d723e */ /* 0x001fe200048060ff */
[----:B------:R-:W-:Y:S01]  /*dbd0*/  FMUL R7, R7, UR24 ;  /* 0x0000001807077c20 */ /* 0x000fe20008400000 */
[----:B-----5:R-:W-:Y:S01]  /*dbe0*/  FMUL R0, R0, UR24 ;  /* 0x0000001800007c20 */ /* 0x020fe20008400000 */
[----:B------:R0:W-:Y:S01]  /*dbf0*/  @!P5 STG.E.U8 desc[UR22][R24.64+0xb0], R11 ;  /* 0x0000b00b1800d986 */ /* 0x0001e2000c101116 */
[----:B------:R-:W-:Y:S01]  /*dc00*/  ISETP.LT.OR P5, PT, R34, 0xb9, !P1 ;  /* 0x000000b92200780c */ /* 0x000fe20004fa1670 */
[----:B------:R-:W-:Y:S01]  /*dc10*/  FMUL R2, R2, UR24 ;  /* 0x0000001802027c20 */ /* 0x000fe20008400000 */
[----:B------:R-:W-:Y:S01]  /*dc20*/  F2FP.SATFINITE.E5M2.F32.PACK_AB_MERGE_C R7, RZ, R7, RZ ;  /* 0x00000007ff07723e */ /* 0x000fe200048060ff */
[----:B------:R1:W-:Y:S01]  /*dc30*/  @!P3 STG.E.U8 desc[UR22][R26.64+0xb0], R9 ;  /* 0x0000b0091a00b986 */ /* 0x0003e2000c101116 */
[----:B------:R-:W-:Y:S01]  /*dc40*/  FMUL R3, R3, UR24 ;  /* 0x0000001803037c20 */ /* 0x000fe20008400000 */
[----:B------:R-:W-:Y:S01]  /*dc50*/  FMUL R4, R4, UR24 ;  /* 0x0000001804047c20 */ /* 0x000fe20008400000 */
[C---:B------:R-:W-:Y:S01]  /*dc60*/  ISETP.LT.OR P3, PT, R34.reuse, 0xb9, !P0 ;  /* 0x000000b92200780c */ /* 0x040fe20004761670 */
[----:B------:R3:W-:Y:S01]  /*dc70*/  @!P4 STG.E.U8 desc[UR22][R26.64+0xb1], R13 ;  /* 0x0000b10d1a00c986 */ /* 0x0007e2000c101116 */
[----:B------:R-:W-:Y:S01]  /*dc80*/  ISETP.LT.OR P4, PT, R34, 0xba, !P0 ;  /* 0x000000ba2200780c */ /* 0x000fe20004781670 */
[----:B------:R-:W-:Y:S01]  /*dc90*/  FMUL R5, R5, UR24 ;  /* 0x0000001805057c20 */ /* 0x000fe20008400000 */
[----:B0-----:R-:W-:-:S03]  /*dca0*/  F2FP.SATFINITE.E5M2.F32.PACK_AB_MERGE_C R11, RZ, R6, RZ ;  /* 0x00000006ff0b723e */ /* 0x001fc600048060ff */
[----:B------:R0:W-:Y:S01]  /*dcb0*/  @!P5 STG.E.U8 desc[UR22][R24.64+0xb8], R7 ;  /* 0x0000b8071800d986 */ /* 0x0001e2000c101116 */
[----:B------:R-:W-:Y:S02]  /*dcc0*/  ISETP.LT.OR P5, PT, R34, 0xc1, !P1 ;  /* 0x000000c12200780c */ /* 0x000fe40004fa1670 */
[----:B-1----:R-:W-:Y:S01]  /*dcd0*/  F2FP.SATFINITE.E5M2.F32.PACK_AB_MERGE_C R9, RZ, R4, RZ ;  /* 0x00000004ff09723e */ /* 0x002fe200048060ff */
[----:B------:R1:W-:Y:S01]  /*dce0*/  @!P6 STG.E.U8 desc[UR22][R24.64+0xb9], R11 ;  /* 0x0000b90b1800e986 */ /* 0x0003e2000c101116 */
[----:B--2---:R-:W-:Y:S01]  /*dcf0*/  FMUL R4, R226, UR24 ;  /* 0x00000018e2047c20 */ /* 0x004fe20008400000 */
[----:B---3--:R-:W-:Y:S01]  /*dd00*/  F2FP.SATFINITE.E5M2.F32.PACK_AB_MERGE_C R13, RZ, R0, RZ ;  /* 0x00000000ff0d723e */ /* 0x008fe200048060ff */
[----:B------:R-:W-:Y:S01]  /*dd10*/  FMUL R0, R224, UR24 ;  /* 0x00000018e0007c20 */ /* 0x000fe20008400000 */
[----:B------:R-:W-:Y:S01]  /*dd20*/  F2FP.SATFINITE.E5M2.F32.PACK_AB_MERGE_C R5, RZ, R5, RZ ;  /* 0x00000005ff05723e */ /* 0x000fe200048060ff */
[----:B------:R-:W2:Y:S01]  /*dd30*/  LDL.LU R224, [R1+0x20] ;  /* 0x0000200001e07983 */ /* 0x000ea20000300800 */
[----:B------:R-:W-:-:S02]  /*dd40*/  ISETP.LT.OR P6, PT, R34, 0xc2, !P1 ;  /* 0x000000c22200780c */ /* 0x000fc40004fc1670 */
[----:B0-----:R-:W-:Y:S01]  /*dd50*/  F2FP.SATFINITE.E5M2.F32.PACK_AB_MERGE_C R7, RZ, R3, RZ ;  /* 0x00000003ff07723e */ /* 0x001fe200048060ff */
[----:B------:R-:W-:Y:S01]  /*dd60*/  FMUL R3, R227, UR24 ;  /* 0x00000018e3037c20 */ /* 0x000fe20008400000 */
[----:B------:R0:W-:Y:S01]  /*dd70*/  @!P3 STG.E.U8 desc[UR22][R26.64+0xb8], R5 ;  /* 0x0000b8051a00b986 */ /* 0x0001e2000c101116 */
[C---:B------:R-:W-:Y:S02]  /*dd80*/  ISETP.LT.OR P3, PT, R34.reuse, 0xc1, !P0 ;  /* 0x000000c12200780c */ /* 0x040fe40004761670 */
[----:B-1----:R-:W-:Y:S01]  /*dd90*/  F2FP.SATFINITE.E5M2.F32.PACK_AB_MERGE_C R11, RZ, R2, RZ ;  /* 0x00000002ff0b723e */ /* 0x002fe200048060ff */
[----:B----4-:R-:W-:Y:S01]  /*dda0*/  FMUL R2, R225, UR24 ;  /* 0x00000018e1027c20 */ /* 0x010fe20008400000 */
[----:B------:R-:W-:Y:S01]  /*ddb0*/  @!P4 STG.E.U8 desc[UR22][R26.64+0xb9], R9 ;  /* 0x0000b9091a00c986 */ /* 0x000fe2000c101116 */
[----:B------:R-:W-:-:S03]  /*ddc0*/  ISETP.LT.OR P4, PT, R34, 0xc2, !P0 ;  /* 0x000000c22200780c */ /* 0x000fc60004781670 */
[----:B------:R-:W3:Y:S04]  /*ddd0*/  LDL.LU R225, [R1+0x24] ;  /* 0x0000240001e17983 */ /* 0x000ee80000300800 */
[----:B------:R-:W4:Y:S04]  /*dde0*/  LDL.LU R227, [R1+0x28] ;  /* 0x0000280001e37983 */ /* 0x000f280000300800 */
[----:B------:R-:W4:Y:S04]  /*ddf0*/  LDL.LU R226, [R1+0x2c] ;  /* 0x00002c0001e27983 */ /* 0x000f280000300800 */
[----:B------:R1:W-:Y:S01]  /*de00*/  @!P5 STG.E.U8 desc[UR22][R24.64+0xc0], R7 ;  /* 0x0000c0071800d986 */ /* 0x0003e2000c101116 */
[----:B------:R-:W-:-:S02]  /*de10*/  ISETP.LT.OR P5, PT, R34, 0xc9, !P1 ;  /* 0x000000c92200780c */ /* 0x000fc40004fa1670 */
[----:B0-----:R-:W-:Y:S01]  /*de20*/  F2FP.SATFINITE.E5M2.F32.PACK_AB_MERGE_C R5, RZ, R0, RZ ;  /* 0x00000000ff05723e */ /* 0x001fe200048060ff */
[----:B------:R0:W-:Y:S01]  /*de30*/  @!P6 STG.E.U8 desc[UR22][R24.64+0xc1], R11 ;  /* 0x0000c10b1800e986 */ /* 0x0001e2000c101116 */
[----:B------:R-:W-:-:S03]  /*de40*/  ISETP.LT.OR P6, PT, R34, 0xca, !P1 ;  /* 0x000000ca2200780c */ /* 0x000fc60004fc1670 */
[----:B------:R-:W-:Y:S01]  /*de50*/  @!P3 STG.E.U8 desc[UR22][R26.64+0xc0], R13 ;  /* 0x0000c00d1a00b986 */ /* 0x000fe2000c101116 */
[----:B-1----:R-:W-:-:S03]  /*de60*/  F2FP.SATFINITE.E5M2.F32.PACK_AB_MERGE_C R7, RZ, R2, RZ ;  /* 0x00000002ff07723e */ /* 0x002fc600048060ff */
[----:B------:R1:W-:Y:S01]  /*de70*/  @!P4 STG.E.U8 desc[UR22][R26.64+0xc1], R5 ;  /* 0x0000c1051a00c986 */ /* 0x0003e2000c101116 */
[C---:B------:R-:W-:Y:S02]  /*de80*/  ISETP.LT.OR P3, PT, R34.reuse, 0xc9, !P0 ;  /* 0x000000c92200780c */ /* 0x040fe40004761670 */
[C---:B------:R-:W-:Y:S01]  /*de90*/  ISETP.LT.OR P4, PT, R34.reuse, 0xca, !P0 ;  /* 0x000000ca2200780c */ /* 0x040fe20004781670 */
[----:B------:R1:W-:Y:S01]  /*dea0*/  @!P5 STG.E.U8 desc[UR22][R24.64+0xc8], R7 ;  /* 0x0000c8071800d986 */ /* 0x0003e2000c101116 */
[----:B------:R-:W-:Y:S02]  /*deb0*/  ISETP.LT.OR P5, PT, R34, 0xd1, !P1 ;  /* 0x000000d12200780c */ /* 0x000fe40004fa1670 */
[----:B------:R-:W-:Y:S02]  /*dec0*/  F2FP.SATFINITE.E5M2.F32.PACK_AB_MERGE_C R9, RZ, R3, RZ ;  /* 0x00000003ff09723e */ /* 0x000fe400048060ff */
[----:B0-----:R-:W-:-:S03]  /*ded0*/  F2FP.SATFINITE.E5M2.F32.PACK_AB_MERGE_C R11, RZ, R4, RZ ;  /* 0x00000004ff0b723e */ /* 0x001fc600048060ff */
[----:B------:R0:W-:Y:S04]  /*dee0*/  @!P6 STG.E.U8 desc[UR22][R24.64+0xc9], R9 ;  /* 0x0000c9091800e986 */ /* 0x0001e8000c101116 */
[----:B------:R-:W-:Y:S01]  /*def0*/  @!P3 STG.E.U8 desc[UR22][R26.64+0xc8], R11 ;  /* 0x0000c80b1a00b986 */ /* 0x000fe2000c101116 */
[----:B------:R-:W-:Y:S01]  /*df00*/  FMUL R2, R221, UR24 ;  /* 0x00000018dd027c20 */ /* 0x000fe20008400000 */
[----:B------:R-:W-:Y:S02]  /*df10*/  FMUL R0, R220, UR24 ;  /* 0x00000018dc007c20 */ /* 0x000fe40008400000 */
[----:B------:R-:W4:Y:S03]  /*df20*/  LDL.LU R220, [R1+0x30] ;  /* 0x0000300001dc7983 */ /* 0x000f260000300800 */
[----:B-1----:R-:W-:Y:S01]  /*df30*/  F2FP.SATFINITE.E5M2.F32.PACK_AB_MERGE_C R5, RZ, R0, RZ ;  /* 0x00000000ff05723e */ /* 0x002fe200048060ff */
[----:B------:R-:W4:Y:S01]  /*df40*/  LDL.LU R221, [R1+0x34] ;  /* 0x0000340001dd7983 */ /* 0x000f220000300800 */
[----:B------:R-:W-:Y:S01]  /*df50*/  FMUL R0, R222, UR24 ;  /* 0x00000018de007c20 */ /* 0x000fe20008400000 */
[----:B------:R-:W-:Y:S01]  /*df60*/  FMUL R3, R223, UR24 ;  /* 0x00000018df037c20 */ /* 0x000fe20008400000 */
[----:B------:R-:W-:Y:S01]  /*df70*/  F2FP.SATFINITE.E5M2.F32.PACK_AB_MERGE_C R7, RZ, R2, RZ ;  /* 0x00000002ff07723e */ /* 0x000fe200048060ff */
[----:B------:R-:W4:Y:S02]  /*df80*/  LDL.LU R223, [R1+0x38] ;  /* 0x0000380001df7983 */ /* 0x000f240000300800 */
[----:B------:R-:W-:-:S02]  /*df90*/  F2FP.SATFINITE.E5M2.F32.PACK_AB_MERGE_C R13, RZ, R0, RZ ;  /* 0x00000000ff0d723e */ /* 0x000fc400048060ff */
[----:B------:R-:W4:Y:S01]  /*dfa0*/  LDL.LU R222, [R1+0x3c] ;  /* 0x00003c0001de7983 */ /* 0x000f220000300800 */
[----:B0-----:R-:W-:-:S03]  /*dfb0*/  F2FP.SATFINITE.E5M2.F32.PACK_AB_MERGE_C R9, RZ, R3, RZ ;  /* 0x00000003ff09723e */ /* 0x001fc600048060ff */
[----:B------:R-:W-:Y:S04]  /*dfc0*/  @!P4 STG.E.U8 desc[UR22][R26.64+0xc9], R5 ;  /* 0x0000c9051a00c986 */ /* 0x000fe8000c101116 */
[----:B------:R0:W-:Y:S01]  /*dfd0*/  @!P5 STG.E.U8 desc[UR22][R24.64+0xd0], R7 ;  /* 0x0000d0071800d986 */ /* 0x0001e2000c101116 */
[----:B--2---:R-:W-:-:S03]  /*dfe0*/  FMUL R2, R224, UR24 ;  /* 0x00000018e0027c20 */ /* 0x004fc60008400000 */
[----:B------:R-:W2:Y:S01]  /*dff0*/  LDL.LU R224, [R1+0x40] ;  /* 0x0000400001e07983 */ /* 0x000ea20000300800 */
[----:B---3--:R-:W-:-:S03]  /*e000*/  FMUL R0, R225, UR24 ;  /* 0x00000018e1007c20 */ /* 0x008fc60008400000 */
[----:B------:R-:W3:Y:S01]  /*e010*/  LDL.LU R225, [R1+0x44] ;  /* 0x0000440001e17983 */ /* 0x000ee20000300800 */
[----:B----4-:R-:W-:Y:S01]  /*e020*/  FMUL R3, R227, UR24 ;  /* 0x00000018e3037c20 */ /* 0x010fe20008400000 */
[----:B0-----:R-:W-:Y:S02]  /*e030*/  F2FP.SATFINITE.E5M2.F32.PACK_AB_MERGE_C R7, RZ, R0, RZ ;  /* 0x00000000ff07723e */ /* 0x001fe400048060ff */
[----:B------:R-:W4:Y:S01]  /*e040*/  LDL.LU R227, [R1+0x48] ;  /* 0x0000480001e37983 */ /* 0x000f220000300800 */
[----:B------:R-:W-:-:S03]  /*e050*/  FMUL R0, R226, UR24 ;  /* 0x00000018e2007c20 */ /* 0x000fc60008400000 */
[----:B------:R-:W4:Y:S01]  /*e060*/  LDL.LU R226, [R1+0x4c] ;  /* 0x00004c0001e27983 */ /* 0x000f220000300800 */
[C---:B------:R-:W-:Y:S02]  /*e070*/  ISETP.LT.OR P6, PT, R34.reuse, 0xd2, !P1 ;  /* 0x000000d22200780c */ /* 0x040fe40004fc1670 */
[C---:B------:R-:W-:Y:S01]  /*e080*/  ISETP.LT.OR P4, PT, R34.reuse, 0xd2, !P0 ;  /* 0x000000d22200780c */ /* 0x040fe20004781670 */
[----:B------:R-:W4:Y:S01]  /*e090*/  LDL.LU R218, [R1+0x50] ;  /* 0x0000500001da7983 */ /* 0x000f220000300800 */
[----:B------:R-:W-:Y:S02]  /*e0a0*/  F2FP.SATFINITE.E5M2.F32.PACK_AB_MERGE_C R5, RZ, R2, RZ ;  /* 0x00000002ff05723e */ /* 0x000fe400048060ff */
[C---:B------:R-:W-:Y:S02]  /*e0b0*/  ISETP.LT.OR P3, PT, R34.reuse, 0xd1, !P0 ;  /* 0x000000d12200780c */ /* 0x040fe40004761670 */
[----:B------:R-:W-:Y:S02]  /*e0c0*/  ISETP.LT.OR P5, PT, R34, 0xd9, !P1 ;  /* 0x000000d92200780c */ /* 0x000fe40004fa1670 */
[----:B------:R-:W-:-:S03]  /*e0d0*/  F2FP.SATFINITE.E5M2.F32.PACK_AB_MERGE_C R11, RZ, R0, RZ ;  /* 0x00000000ff0b723e */ /* 0x000fc600048060ff */
[----:B------:R0:W-:Y:S01]  /*e0e0*/  @!P6 STG.E.U8 desc[UR22][R24.64+0xd1], R9 ;  /* 0x0000d1091800e986 */ /* 0x0001e2000c101116 */
[----:B------:R-:W-:-:S03]  /*e0f0*/  ISETP.LT.OR P6, PT, R34, 0xda, !P1 ;  /* 0x000000da2200780c */ /* 0x000fc60004fc1670 */
[----:B------:R1:W-:Y:S01]  /*e100*/  @!P4 STG.E.U8 desc[UR22][R26.64+0xd1], R5 ;  /* 0x0000d1051a00c986 */ /* 0x0003e2000c101116 */
[----:B------:R-:W-:-:S03]  /*e110*/  ISETP.LT.OR P4, PT, R34, 0xda, !P0 ;  /* 0x000000da2200780c */ /* 0x000fc60004781670 */
[----:B------:R-:W-:Y:S01]  /*e120*/  @!P3 STG.E.U8 desc[UR22][R26.64+0xd0], R13 ;  /* 0x0000d00d1a00b986 */ /* 0x000fe2000c101116 */
[----:B0-----:R-:W-:-:S03]  /*e130*/  F2FP.SATFINITE.E5M2.F32.PACK_AB_MERGE_C R9, RZ, R3, RZ ;  /* 0x00000003ff09723e */ /* 0x001fc600048060ff */
[----:B------:R0:W-:Y:S04]  /*e140*/  @!P5 STG.E.U8 desc[UR22][R24.64+0xd8], R7 ;  /* 0x0000d8071800d986 */ /* 0x0001e8000c101116 */
[----:B------:R0:W-:Y:S01]  /*e150*/  @!P6 STG.E.U8 desc[UR22][R24.64+0xd9], R9 ;  /* 0x0000d9091800e986 */ /* 0x0001e2000c101116 */
[----:B------:R-:W-:-:S03]  /*e160*/  FMUL R0, R220, UR24 ;  /* 0x00000018dc007c20 */ /* 0x000fc60008400000 */
[----:B------:R-:W4:Y:S01]  /*e170*/  LDL.LU R220, [R1+0x54] ;  /* 0x0000540001dc7983 */ /* 0x000f220000300800 */
[----:B------:R-:W-:-:S03]  /*e180*/  FMUL R2, R221, UR24 ;  /* 0x00000018dd027c20 */ /* 0x000fc60008400000 */
[----:B------:R-:W4:Y:S01]  /*e190*/  LDL.LU R221, [R1+0x58] ;  /* 0x0000580001dd7983 */ /* 0x000f220000300800 */
[----:B-1----:R-:W-:Y:S01]  /*e1a0*/  F2FP.SATFINITE.E5M2.F32.PACK_AB_MERGE_C R5, RZ, R0, RZ ;  /* 0x00000000ff05723e */ /* 0x002fe200048060ff */
[----:B------:R-:W-:Y:S02]  /*e1b0*/  FMUL R3, R223, UR24 ;  /* 0x00000018df037c20 */ /* 0x000fe40008400000 */
[----:B------:R-:W4:Y:S01]  /*e1c0*/  LDL.LU R223, [R1+0x5c] ;  /* 0x00005c0001df7983 */ /* 0x000f220000300800 */
[----:B0-----:R-:W-:Y:S01]  /*e1d0*/  F2FP.SATFINITE.E5M2.F32.PACK_AB_MERGE_C R7, RZ, R2, RZ ;  /* 0x00000002ff07723e */ /* 0x001fe200048060ff */
[----:B------:R-:W-:Y:S01]  /*e1e0*/  FMUL R4, R222, UR24 ;  /* 0x00000018de047c20 */ /* 0x000fe20008400000 */
[----:B------:R-:W-:Y:S01]  /*e1f0*/  F2FP.SATFINITE.E5M2.F32.PACK_AB_MERGE_C R9, RZ, R3, RZ ;  /* 0x00000003ff09723e */ /* 0x000fe200048060ff */
[----:B------:R-:W4:Y:S04]  /*e200*/  LDL.LU R222, [R1+0x60] ;  /* 0x0000600001de7983 */ /* 0x000f280000300800 */
[----:B------:R0:W-:Y:S01]  /*e210*/  @!P4 STG.E.U8 desc[UR22][R26.64+0xd9], R5 ;  /* 0x0000d9051a00c986 */ /* 0x0001e2000c101116 */
[----:B--2---:R-:W-:-:S03]  /*e220*/  FMUL R0, R224, UR24 ;  /* 0x00000018e0007c20 */ /* 0x004fc60008400000 */
[----:B------:R-:W2:Y:S02]  /*e230*/  LDL.LU R224, [R1+0x64] ;  /* 0x0000640001e07983 */ /* 0x000ea40000300800 */
[----:B0-----:R-:W-:Y:S01]  /*e240*/  F2FP.SATFINITE.E5M2.F32.PACK_AB_MERGE_C R5, RZ, R0, RZ ;  /* 0x00000000ff05723e */ /* 0x001fe200048060ff */
[----:B---3--:R-:W-:Y:S02]  /*e250*/  FMUL R2, R225, UR24 ;  /* 0x00000018e1027c20 */ /* 0x008fe40008400000 */
[----:B------:R-:W3:Y:S01]  /*e260*/  LDL.LU R225, [R1+0x68] ;  /* 0x0000680001e17983 */ /* 0x000ee20000300800 */
[----:B----4-:R-:W-:-:S03]  /*e270*/  FMUL R3, R227, UR24 ;  /* 0x00000018e3037c20 */ /* 0x010fc60008400000 */
[----:B------:R-:W4:Y:S01]  /*e280*/  LDL.LU R227, [R1+0x6c] ;  /* 0x00006c0001e37983 */ /* 0x000f220000300800 */
[----:B------:R-:W-:-:S03]  /*e290*/  FMUL R0, R226, UR24 ;  /* 0x00000018e2007c20 */ /* 0x000fc60008400000 */
[----:B------:R-:W4:Y:S01]  /*e2a0*/  LDL.LU R226, [R1+0x70] ;  /* 0x0000700001e27983 */ /* 0x000f220000300800 */
[C---:B------:R-:W-:Y:S02]  /*e2b0*/  ISETP.LT.OR P3, PT, R34.reuse, 0xd9, !P0 ;  /* 0x000000d92200780c */ /* 0x040fe40004761670 */
[C---:B------:R-:W-:Y:S02]  /*e2c0*/  ISETP.LT.OR P5, PT, R34.reuse, 0xe1, !P1 ;  /* 0x000000e12200780c */ /* 0x040fe40004fa1670 */
[C---:B------:R-:W-:Y:S02]  /*e2d0*/  ISETP.LT.OR P6, PT, R34.reuse, 0xe2, !P1 ;  /* 0x000000e22200780c */ /* 0x040fe40004fc1670 */
[----:B------:R-:W-:-:S07]  /*e2e0*/  ISETP.LT.OR P4, PT, R34, 0xe2, !P0 ;  /* 0x000000e22200780c */ /* 0x000fce0004781670 */
[----:B------:R-:W-:Y:S01]  /*e2f0*/  @!P3 STG.E.U8 desc[UR22][R26.64+0xd8], R11 ;  /* 0x0000d80b1a00b986 */ /* 0x000fe2000c101116 */
[----:B------:R-:W-:-:S03]  /*e300*/  ISETP.LT.OR P3, PT, R34, 0xe1, !P0 ;  /* 0x000000e12200780c */ /* 0x000fc60004761670 */
[----:B------:R0:W-:Y:S01]  /*e310*/  @!P5 STG.E.U8 desc[UR22][R24.64+0xe0], R7 ;  /* 0x0000e0071800d986 */ /* 0x0001e2000c101116 */
[----:B------:R-:W-:-:S03]  /*e320*/  ISETP.LT.OR P5, PT, R34, 0xe9, !P1 ;  /* 0x000000e92200780c */ /* 0x000fc60004fa1670 */
[----:B------:R1:W-:Y:S01]  /*e330*/  @!P6 STG.E.U8 desc[UR22][R24.64+0xe1], R9 ;  /* 0x0000e1091800e986 */ /* 0x0003e2000c101116 */
[----:B------:R-:W-:Y:S02]  /*e340*/  ISETP.LT.OR P6, PT, R34, 0xea, !P1 ;  /* 0x000000ea2200780c */ /* 0x000fe40004fc1670 */
[----:B------:R-:W-:Y:S01]  /*e350*/  F2FP.SATFINITE.E5M2.F32.PACK_AB_MERGE_C R13, RZ, R4, RZ ;  /* 0x00000004ff0d723e */ /* 0x000fe200048060ff */
[----:B------:R1:W-:Y:S01]  /*e360*/  @!P4 STG.E.U8 desc[UR22][R26.64+0xe1], R5 ;  /* 0x0000e1051a00c986 */ /* 0x0003e2000c101116 */
[----:B0-----:R-:W-:-:S03]  /*e370*/  F2FP.SATFINITE.E5M2.F32.PACK_AB_MERGE_C R7, RZ, R2, RZ ;  /* 0x00000002ff07723e */ /* 0x001fc600048060ff */
[----:B------:R-:W-:Y:S01]  /*e380*/  @!P3 STG.E.U8 desc[UR22][R26.64+0xe0], R13 ;  /* 0x0000e00d1a00b986 */ /* 0x000fe2000c101116 */
[----:B-1----:R-:W-:-:S03]  /*e390*/  F2FP.SATFINITE.E5M2.F32.PACK_AB_MERGE_C R9, RZ, R3, RZ ;  /* 0x00000003ff09723e */ /* 0x002fc600048060ff */
[----:B------:R0:W-:Y:S01]  /*e3a0*/  @!P5 STG.E.U8 desc[UR22][R24.64+0xe8], R7 ;  /* 0x0000e8071800d986 */ /* 0x0001e2000c101116 */
[C---:B------:R-:W-:Y:S02]  /*e3b0*/  ISETP.LT.OR P3, PT, R34.reuse, 0xe9, !P0 ;  /* 0x000000e92200780c */ /* 0x040fe40004761670 */
[C---:B------:R-:W-:Y:S01]  /*e3c0*/  ISETP.LT.OR P4, PT, R34.reuse, 0xea, !P0 ;  /* 0x000000ea2200780c */ /* 0x040fe20004781670 */
[----:B------:R1:W-:Y:S01]  /*e3d0*/  @!P6 STG.E.U8 desc[UR22][R24.64+0xe9], R9 ;  /* 0x0000e9091800e986 */ /* 0x0003e2000c101116 */
[----:B------:R-:W-:Y:S01]  /*e3e0*/  ISETP.LT.OR P5, PT, R34, 0xf1, !P1 ;  /* 0x000000f12200780c */ /* 0x000fe20004fa1670 */
[----:B------:R-:W-:Y:S01]  /*e3f0*/  FMUL R2, R218, UR24 ;  /* 0x00000018da027c20 */ /* 0x000fe20008400000 */
[----:B------:R-:W-:Y:S02]  /*e400*/  ISETP.LT.OR P6, PT, R34, 0xf2, !P1 ;  /* 0x000000f22200780c */ /* 0x000fe40004fc1670 */
[----:B------:R-:W-:Y:S02]  /*e410*/  F2FP.SATFINITE.E5M2.F32.PACK_AB_MERGE_C R11, RZ, R0, RZ ;  /* 0x00000000ff0b723e */ /* 0x000fe400048060ff */
[----:B------:R-:W-:-:S03]  /*e420*/  F2FP.SATFINITE.E5M2.F32.PACK_AB_MERGE_C R5, RZ, R2, RZ ;  /* 0x00000002ff05723e */ /* 0x000fc600048060ff */
[----:B------:R-:W-:Y:S01]  /*e430*/  @!P3 STG.E.U8 desc[UR22][R26.64+0xe8], R11 ;  /* 0x0000e80b1a00b986 */ /* 0x000fe2000c101116 */
[----:B------:R-:W-:-:S03]  /*e440*/  ISETP.LT.OR P3, PT, R34, 0xf1, !P0 ;  /* 0x000000f12200780c */ /* 0x000fc60004761670 */
[----:B------:R-:W-:Y:S01]  /*e450*/  @!P4 STG.E.U8 desc[UR22][R26.64+0xe9], R5 ;  /* 0x0000e9051a00c986 */ /* 0x000fe2000c101116 */
[C---:B------:R-:W-:Y:S02]  /*e460*/  ISETP.LT.OR P4, PT, R34.reuse, 0xf9, !P1 ;  /* 0x000000f92200780c */ /* 0x040fe40004f81670 */
[----:B------:R-:W-:Y:S01]  /*e470*/  ISETP.LT.OR P1, PT, R34, 0xfa, !P1 ;  /* 0x000000fa2200780c */ /* 0x000fe20004f21670 */
[----:B------:R-:W-:Y:S01]  /*e480*/  FMUL R0, R220, UR24 ;  /* 0x00000018dc007c20 */ /* 0x000fe20008400000 */
[----:B------:R-:W-:-:S04]  /*e490*/  FMUL R3, R221, UR24 ;  /* 0x00000018dd037c20 */ /* 0x000fc80008400000 */
[----:B0-----:R-:W-:Y:S02]  /*e4a0*/  F2FP.SATFINITE.E5M2.F32.PACK_AB_MERGE_C R7, RZ, R0, RZ ;  /* 0x00000000ff07723e */ /* 0x001fe400048060ff */
[----:B-1----:R-:W-:Y:S01]  /*e4b0*/  F2FP.SATFINITE.E5M2.F32.PACK_AB_MERGE_C R9, RZ, R3, RZ ;  /* 0x00000003ff09723e */ /* 0x002fe200048060ff */
[----:B------:R-:W-:Y:S02]  /*e4c0*/  FMUL R0, R223, UR24 ;  /* 0x00000018df007c20 */ /* 0x000fe40008400000 */
[----:B------:R0:W-:Y:S01]  /*e4d0*/  @!P5 STG.E.U8 desc[UR22][R24.64+0xf0], R7 ;  /* 0x0000f0071800d986 */ /* 0x0001e2000c101116 */
[----:B------:R-:W-:-:S03]  /*e4e0*/  ISETP.LT.OR P5, PT, R34, 0xf2, !P0 ;  /* 0x000000f22200780c */ /* 0x000fc600047a1670 */
[----:B------:R1:W-:Y:S01]  /*e4f0*/  @!P6 STG.E.U8 desc[UR22][R24.64+0xf1], R9 ;  /* 0x0000f1091800e986 */ /* 0x0003e2000c101116 */
[----:B------:R-:W-:Y:S02]  /*e500*/  ISETP.LT.OR P6, PT, R34, 0xf9, !P0 ;  /* 0x000000f92200780c */ /* 0x000fe400047c1670 */
[----:B------:R-:W-:Y:S01]  /*e510*/  F2FP.SATFINITE.E5M2.F32.PACK_AB_MERGE_C R13, RZ, R0, RZ ;  /* 0x00000000ff0d723e */ /* 0x000fe200048060ff */
[----:B------:R-:W-:Y:S01]  /*e520*/  FMUL R0, R222, UR24 ;  /* 0x00000018de007c20 */ /* 0x000fe20008400000 */
[----:B------:R-:W-:Y:S01]  /*e530*/  ISETP.LT.OR P0, PT, R34, 0xfa, !P0 ;  /* 0x000000fa2200780c */ /* 0x000fe20004701670 */
[----:B--2---:R-:W-:-:S03]  /*e540*/  FMUL R2, R224, UR24 ;  /* 0x00000018e0027c20 */ /* 0x004fc60008400000 */
[----:B0-----:R-:W-:Y:S02]  /*e550*/  F2FP.SATFINITE.E5M2.F32.PACK_AB_MERGE_C R7, RZ, R0, RZ ;  /* 0x00000000ff07723e */ /* 0x001fe400048060ff */
[----:B-1----:R-:W-:Y:S01]  /*e560*/  F2FP.SATFINITE.E5M2.F32.PACK_AB_MERGE_C R9, RZ, R2, RZ ;  /* 0x00000002ff09723e */ /* 0x002fe200048060ff */
[----:B---3--:R-:W-:Y:S01]  /*e570*/  FMUL R3, R225, UR24 ;  /* 0x00000018e1037c20 */ /* 0x008fe20008400000 */
[----:B----4-:R-:W-:Y:S01]  /*e580*/  FMUL R4, R227, UR24 ;  /* 0x00000018e3047c20 */ /* 0x010fe20008400000 */
[----:B------:R-:W-:-:S03]  /*e590*/  FMUL R5, R226, UR24 ;  /* 0x00000018e2057c20 */ /* 0x000fc60008400000 */
[----:B------:R-:W-:Y:S02]  /*e5a0*/  F2FP.SATFINITE.E5M2.F32.PACK_AB_MERGE_C R3, RZ, R3, RZ ;  /* 0x00000003ff03723e */ /* 0x000fe400048060ff */
[----:B------:R-:W-:Y:S02]  /*e5b0*/  F2FP.SATFINITE.E5M2.F32.PACK_AB_MERGE_C R11, RZ, R4, RZ ;  /* 0x00000004ff0b723e */ /* 0x000fe400048060ff */
[----:B------:R-:W-:Y:S01]  /*e5c0*/  F2FP.SATFINITE.E5M2.F32.PACK_AB_MERGE_C R5, RZ, R5, RZ ;  /* 0x00000005ff05723e */ /* 0x000fe200048060ff */
[----:B------:R0:W-:Y:S04]  /*e5d0*/  @!P3 STG.E.U8 desc[UR22][R26.64+0xf0], R13 ;  /* 0x0000f00d1a00b986 */ /* 0x0001e8000c101116 */
[----:B------:R0:W-:Y:S04]  /*e5e0*/  @!P5 STG.E.U8 desc[UR22][R26.64+0xf1], R7 ;  /* 0x0000f1071a00d986 */ /* 0x0001e8000c101116 */
[----:B------:R0:W-:Y:S04]  /*e5f0*/  @!P4 STG.E.U8 desc[UR22][R24.64+0xf8], R9 ;  /* 0x0000f8091800c986 */ /* 0x0001e8000c101116 */
[----:B------:R0:W-:Y:S04]  /*e600*/  @!P1 STG.E.U8 desc[UR22][R24.64+0xf9], R3 ;  /* 0x0000f90318009986 */ /* 0x0001e8000c101116 */
[----:B------:R0:W-:Y:S04]  /*e610*/  @!P6 STG.E.U8 desc[UR22][R26.64+0xf8], R11 ;  /* 0x0000f80b1a00e986 */ /* 0x0001e8000c101116 */
[----:B------:R0:W-:Y:S02]  /*e620*/  @!P0 STG.E.U8 desc[UR22][R26.64+0xf9], R5 ;  /* 0x0000f9051a008986 */ /* 0x0001e4000c101116 */
.L_x_293:
[----:B------:R-:W-:Y:S05]  /*e630*/  BSYNC B0 ;  /* 0x0000000000007941 */ /* 0x000fea0003800000 */
.L_x_35:
[----:B------:R-:W2:Y:S01]  /*e640*/  LDL.LU R22, [R1+0x78] ;  /* 0x0000780001167983 */ /* 0x000ea20000300800 */
[----:B0----5:R-:W-:Y:S01]  /*e650*/  IMAD.U32 R3, RZ, RZ, UR18 ;  /* 0x00000012ff037e24 */ /* 0x021fe2000f8e00ff */
[----:B------:R-:W-:Y:S02]  /*e660*/  ULDC.64 UR6, c[0x0][0x650] ;  /* 0x0001940000067ab9 */ /* 0x000fe40000000a00 */
[----:B------:R-:W3:Y:S01]  /*e670*/  LDL.LU R19, [R1+0x7c] ;  /* 0x00007c0001137983 */ /* 0x000ee20000300800 */
[----:B------:R-:W-:Y:S01]  /*e680*/  IMAD.U32 R0, RZ, RZ, UR20 ;  /* 0x00000014ff007e24 */ /* 0x000fe2000f8e00ff */
[----:B------:R0:W-:Y:S01]  /*e690*/  SYNCS.ARRIVE.TRANS64.A1T0 RZ, [R3+UR28], RZ ;  /* 0x000000ff03ff79a7 */ /* 0x0001e2000810001c */
[----:B------:R-:W-:Y:S02]  /*e6a0*/  IMAD.U32 R2, RZ, RZ, UR20 ;  /* 0x00000014ff027e24 */ /* 0x000fe4000f8e00ff */
[----:B------:R-:W-:Y:S02]  /*e6b0*/  IMAD.MOV.U32 R4, RZ, RZ, -0x1 ;  /* 0xffffffffff047424 */ /* 0x000fe400078e00ff */
[----:B0-----:R-:W-:Y:S01]  /*e6c0*/  IMAD.U32 R3, RZ, RZ, UR15 ;  /* 0x0000000fff037e24 */ /* 0x001fe2000f8e00ff */
[----:B---3--:R-:W-:-:S02]  /*e6d0*/  LEA R19, P0, R0, R19, 0x1 ;  /* 0x0000001300137211 */ /* 0x008fc400078008ff */
[----:B------:R-:W-:Y:S02]  /*e6e0*/  PRMT R0, RZ, 0x7610, R0 ;  /* 0x00007610ff007816 */ /* 0x000fe40000000000 */
[----:B--2---:R-:W-:Y:S01]  /*e6f0*/  LEA.HI.X R22, R2, R22, R3, 0x1, P0 ;  /* 0x0000001602167211 */ /* 0x004fe200000f0c03 */
[----:B------:R-:W-:Y:S01]  /*e700*/  IMAD.MOV.U32 R2, RZ, RZ, -0x1 ;  /* 0xffffffffff027424 */ /* 0x000fe200078e00ff */
[----:B------:R0:W-:Y:S01]  /*e710*/  STL [R1+0x7c], R19 ;  /* 0x00007c1301007387 */ /* 0x0001e20000100800 */
[----:B------:R-:W-:Y:S01]  /*e720*/  IMAD.MOV.U32 R3, RZ, RZ, -0x1 ;  /* 0xffffffffff037424 */ /* 0x000fe200078e00ff */
[----:B------:R-:W-:Y:S02]  /*e730*/  ISETP.GE.U32.AND P0, PT, R19, UR6, PT ;  /* 0x0000000613007c0c */ /* 0x000fe4000bf06070 */
[----:B------:R0:W-:Y:S02]  /*e740*/  STL [R1+0x78], R22 ;  /* 0x0000781601007387 */ /* 0x0001e40000100800 */
[----:B------:R-:W-:-:S02]  /*e750*/  ISETP.GE.U32.AND.EX P0, PT, R22, UR7, PT, P0 ;  /* 0x0000000716007c0c */ /* 0x000fc4000bf06100 */
[----:B------:R0:W-:Y:S04]  /*e760*/  STL [R1+0x80], R4 ;  /* 0x0000800401007387 */ /* 0x0001e80000100800 */
[----:B------:R0:W-:Y:S04]  /*e770*/  STL [R1+0x74], R2 ;  /* 0x0000740201007387 */ /* 0x0001e80000100800 */
[----:B------:R0:W-:Y:S03]  /*e780*/  STL [R1+0x84], R3 ;  /* 0x0000840301007387 */ /* 0x0001e60000100800 */
[----:B------:R-:W-:Y:S05]  /*e790*/  @P0 BRA `(.L_x_294) ;  /* 0x0000000400740947 */ /* 0x000fea0003800000 */
[----:B------:R-:W2:Y:S01]  /*e7a0*/  S2R R14, SR_CTAID.X ;  /* 0x00000000000e7919 */ /* 0x000ea20000002500 */
[----:B------:R-:W3:Y:S01]  /*e7b0*/  LDC.64 R8, c[0x0][0x628] ;  /* 0x00018a00ff087b82 */ /* 0x000ee20000000a00 */
[----:B------:R-:W-:Y:S01]  /*e7c0*/  ULDC UR6, c[0x0][0x150] ;  /* 0x0000540000067ab9 */ /* 0x000fe20000000800 */
[----:B------:R-:W-:Y:S01]  /*e7d0*/  IMAD.MOV.U32 R6, RZ, RZ, R19 ;  /* 0x000000ffff067224 */ /* 0x000fe200078e0013 */
[----:B------:R-:W0:Y:S01]  /*e7e0*/  S2R R16, SR_CTAID.Y ;  /* 0x0000000000107919 */ /* 0x000e220000002600 */
[----:B------:R-:W-:-:S04]  /*e7f0*/  IMAD.MOV.U32 R7, RZ, RZ, R22 ;  /* 0x000000ffff077224 */ /* 0x000fc800078e0016 */
[----:B------:R-:W0:Y:S08]  /*e800*/  LDC R17, c[0x0][0x144] ;  /* 0x00005100ff117b82 */ /* 0x000e300000000800 */
[----:B------:R-:W0:Y:S08]  /*e810*/  LDC R10, c[0x0][0x630] ;  /* 0x00018c00ff0a7b82 */ /* 0x000e300000000800 */
[----:B------:R-:W0:Y:S01]  /*e820*/  LDC.64 R12, c[0x0][0x620] ;  /* 0x00018800ff0c7b82 */ /* 0x000e220000000a00 */
[----:B---3--:R-:W-:-:S04]  /*e830*/  ISETP.NE.U32.AND P0, PT, R8, RZ, PT ;  /* 0x000000ff0800720c */ /* 0x008fc80003f05070 */
[----:B------:R-:W-:Y:S02]  /*e840*/  ISETP.NE.AND.EX P0, PT, R9, RZ, PT, P0 ;  /* 0x000000ff0900720c */ /* 0x000fe40003f05300 */
[----:B--2---:R-:W-:-:S05]  /*e850*/  I2FP.F32.U32 R0, R14 ;  /* 0x0000000e00007245 */ /* 0x004fca0000201000 */
[----:B------:R-:W-:-:S04]  /*e860*/  FMUL R0, R0, UR6 ;  /* 0x0000000600007c20 */ /* 0x000fc80008400000 */
[----:B------:R2:W3:Y:S02]  /*e870*/  F2I.U32.TRUNC.NTZ R15, R0 ;  /* 0x00000000000f7305 */ /* 0x0004e4000020f000 */
[----:B------:R-:W-:Y:S05]  /*e880*/  @!P0 BRA `(.L_x_295) ;  /* 0x0000000000288947 */ /* 0x000fea0003800000 */
[----:B--2---:R-:W2:Y:S02]  /*e890*/  LDC R0, c[0x0][0x634] ;  /* 0x00018d00ff007b82 */ /* 0x004ea40000000800 */
[----:B--2---:R-:W-:-:S05]  /*e8a0*/  IADD3 R7, P0, R19, R0, RZ ;  /* 0x0000000013077210 */ /* 0x004fca0007f1e0ff */
[----:B------:R-:W-:-:S04]  /*e8b0*/  IMAD.X R11, RZ, RZ, R22, P0 ;  /* 0x000000ffff0b7224 */ /* 0x000fc800000e0616 */
[----:B0-----:R-:W-:-:S04]  /*e8c0*/  IMAD.WIDE.U32 R2, R11, R8, RZ ;  /* 0x000000080b027225 */ /* 0x001fc800078e00ff */
[----:B------:R-:W-:-:S04]  /*e8d0*/  IMAD.WIDE.U32 R4, P0, R7, R9, R2 ;  /* 0x0000000907047225 */ /* 0x000fc80007800002 */
[----:B------:R-:W-:-:S04]  /*e8e0*/  IMAD.WIDE.U32 R2, R7, R8, RZ ;  /* 0x0000000807027225 */ /* 0x000fc800078e00ff */
[----:B------:R-:W-:Y:S01]  /*e8f0*/  IMAD.X R7, RZ, RZ, RZ, P0 ;  /* 0x000000ffff077224 */ /* 0x000fe200000e06ff */
[----:B------:R-:W-:Y:S01]  /*e900*/  IADD3 RZ, P0, R3, R4, RZ ;  /* 0x0000000403ff7210 */ /* 0x000fe20007f1e0ff */
[----:B------:R-:W-:-:S04]  /*e910*/  IMAD.MOV.U32 R6, RZ, RZ, R5 ;  /* 0x000000ffff067224 */ /* 0x000fc800078e0005 */
[----:B------:R-:W-:-:S08]  /*e920*/  IMAD.WIDE.U32.X R6, R11, R9, R6, P0 ;  /* 0x000000090b067225 */ /* 0x000fd000000e0406 */
.L_x_295:
[-CC-:B0-----:R-:W-:Y:S01]  /*e930*/  SHF.R.U64 R11, R6, R10.reuse, R7.reuse ;  /* 0x0000000a060b7219 */ /* 0x181fe20000001207 */
[----:B------:R-:W0:Y:S01]  /*e940*/  LDC.64 R20, c[0x0][0x640] ;  /* 0x00019000ff147b82 */ /* 0x000e220000000a00 */
[----:B--2---:R-:W-:Y:S01]  /*e950*/  SHF.R.U32.HI R0, RZ, R10, R7 ;  /* 0x0000000aff007219 */ /* 0x004fe20000011607 */
[----:B------:R-:W-:Y:S01]  /*e960*/  IMAD.MOV.U32 R2, RZ, RZ, R19 ;  /* 0x000000ffff027224 */ /* 0x000fe200078e0013 */
[----:B------:R-:W-:Y:S01]  /*e970*/  IADD3 R5, P0, RZ, -R11, RZ ;  /* 0x8000000bff057210 */ /* 0x000fe20007f1e0ff */
[----:B---3--:R-:W-:Y:S01]  /*e980*/  IMAD.MOV R15, RZ, RZ, -R15 ;  /* 0x000000ffff0f7224 */ /* 0x008fe200078e0a0f */
[----:B------:R-:W-:Y:S01]  /*e990*/  ULDC UR6, c[0x0][0x154] ;  /* 0x0000550000067ab9 */ /* 0x000fe20000000800 */
[----:B------:R-:W-:Y:S02]  /*e9a0*/  IMAD.MOV.U32 R7, RZ, RZ, 0x1 ;  /* 0x00000001ff077424 */ /* 0x000fe400078e00ff */
[----:B------:R-:W2:Y:S01]  /*e9b0*/  LDC R4, c[0x0][0x618] ;  /* 0x00018600ff047b82 */ /* 0x000ea20000000800 */
[----:B------:R-:W-:-:S02]  /*e9c0*/  IMAD.X R3, RZ, RZ, ~R0, P0 ;  /* 0x000000ffff037224 */ /* 0x000fc400000e0e00 */
[----:B------:R-:W-:Y:S02]  /*e9d0*/  IMAD R17, R17, R15, R14 ;  /* 0x0000000f11117224 */ /* 0x000fe400078e020e */
[-C--:B------:R-:W-:Y:S02]  /*e9e0*/  IMAD R0, R3, R12.reuse, RZ ;  /* 0x0000000c03007224 */ /* 0x080fe400078e02ff */
[----:B------:R-:W-:Y:S01]  /*e9f0*/  IMAD.MOV.U32 R3, RZ, RZ, R22 ;  /* 0x000000ffff037224 */ /* 0x000fe200078e0016 */
[----:B------:R-:W3:Y:S01]  /*ea00*/  LDC R6, c[0x0][0x608] ;  /* 0x00018200ff067b82 */ /* 0x000ee20000000800 */
[----:B------:R-:W-:-:S04]  /*ea10*/  IMAD.WIDE.U32 R2, R5, R12, R2 ;  /* 0x0000000c05027225 */ /* 0x000fc800078e0002 */
[----:B------:R-:W-:-:S03]  /*ea20*/  IMAD R5, R5, R13, R0 ;  /* 0x0000000d05057224 */ /* 0x000fc600078e0200 */
[----:B------:R-:W5:Y:S01]  /*ea30*/  LDC R18, c[0x0][0x658] ;  /* 0x00019600ff127b82 */ /* 0x000f620000000800 */
[----:B------:R-:W-:Y:S01]  /*ea40*/  I2FP.F32.U32 R0, R16 ;  /* 0x0000001000007245 */ /* 0x000fe20000201000 */
[----:B------:R-:W-:Y:S01]  /*ea50*/  IMAD.IADD R3, R3, 0x1, R5 ;  /* 0x0000000103037824 */ /* 0x000fe200078e0205 */
[----:B0-----:R-:W-:Y:S01]  /*ea60*/  ISETP.NE.U32.AND P0, PT, R20, RZ, PT ;  /* 0x000000ff1400720c */ /* 0x001fe20003f05070 */
[----:B------:R-:W-:Y:S02]  /*ea70*/  IMAD.MOV.U32 R5, RZ, RZ, -0x1 ;  /* 0xffffffffff057424 */ /* 0x000fe400078e00ff */
[----:B------:R-:W-:Y:S02]  /*ea80*/  FMUL R0, R0, UR6 ;  /* 0x0000000600007c20 */ /* 0x000fe40008400000 */
[----:B------:R-:W0:Y:S01]  /*ea90*/  LDC R15, c[0x0][0x148] ;  /* 0x00005200ff0f7b82 */ /* 0x000e220000000800 */
[----:B--2---:R-:W-:Y:S01]  /*eaa0*/  SHF.R.U64 R10, R2, R4, R3 ;  /* 0x00000004020a7219 */ /* 0x004fe20000001203 */
[----:B------:R2:W0:Y:S01]  /*eab0*/  F2I.U32.TRUNC.NTZ R13, R0 ;  /* 0x00000000000d7305 */ /* 0x000422000020f000 */
[----:B------:R-:W-:-:S02]  /*eac0*/  ISETP.NE.AND.EX P0, PT, R21, RZ, PT, P0 ;  /* 0x000000ff1500720c */ /* 0x000fc40003f05300 */
[----:B------:R-:W-:-:S03]  /*ead0*/  SHF.R.U32.HI R3, RZ, R4, R3 ;  /* 0x00000004ff037219 */ /* 0x000fc60000011603 */
[----:B------:R-:W0:Y:S01]  /*eae0*/  LDC R14, c[0x0][0x600] ;  /* 0x00018000ff0e7b82 */ /* 0x000e220000000800 */
[-CC-:B---3--:R-:W-:Y:S02]  /*eaf0*/  SHF.R.U64 R8, R10, R6.reuse, R3.reuse ;  /* 0x000000060a087219 */ /* 0x188fe40000001203 */
[----:B------:R-:W-:-:S05]  /*eb00*/  SHF.R.U32.HI R3, RZ, R6, R3 ;  /* 0x00000006ff037219 */ /* 0x000fca0000011603 */
[----:B------:R-:W3:Y:S01]  /*eb10*/  LDC R22, c[0x0][0x648] ;  /* 0x00019200ff167b82 */ /* 0x000ee20000000800 */
[-CC-:B-----5:R-:W-:Y:S02]  /*eb20*/  SHF.R.U64 R12, R8, R18.reuse, R3.reuse ;  /* 0x00000012080c7219 */ /* 0x1a0fe40000001203 */
[-C--:B------:R-:W-:Y:S02]  /*eb30*/  SHF.L.U32 R5, R5, R18.reuse, RZ ;  /* 0x0000001205057219 */ /* 0x080fe400000006ff */
[-C--:B------:R-:W-:Y:S01]  /*eb40*/  SHF.R.U32.HI R3, RZ, R18.reuse, R3 ;  /* 0x00000012ff037219 */ /* 0x080fe20000011603 */
[----:B------:R-:W-:Y:S01]  /*eb50*/  IMAD.MOV.U32 R2, RZ, RZ, R12 ;  /* 0x000000ffff027224 */ /* 0x000fe200078e000c */
[----:B------:R-:W-:Y:S01]  /*eb60*/  SHF.L.U32 R18, R7, R18, RZ ;  /* 0x0000001207127219 */ /* 0x000fe200000006ff */
[----:B------:R-:W0:Y:S01]  /*eb70*/  LDC R23, c[0x0][0x638] ;  /* 0x00018e00ff177b82 */ /* 0x000e220000000800 */
[----:B------:R-:W-:-:S07]  /*eb80*/  LOP3.LUT R19, RZ, R5, RZ, 0x33, !PT ;  /* 0x00000005ff137212 */ /* 0x000fce00078e33ff */
[----:B-1--4-:R-:W1:Y:S01]  /*eb90*/  LDC R24, c[0x0][0x610] ;  /* 0x00018400ff187b82 */ /* 0x012e620000000800 */
[----:B--2---:R-:W-:Y:S05]  /*eba0*/  @!P0 BRA `(.L_x_296) ;  /* 0x0000000000288947 */ /* 0x004fea0003800000 */
        /* <DEDUP_REMOVED lines=10> */
.L_x_296:
[----:B---3--:R-:W-:Y:S01]  /*ec50*/  SHF.R.U64 R0, R2, R22, R3 ;  /* 0x0000001602007219 */ /* 0x008fe20000001203 */
[----:B0-----:R-:W-:Y:S01]  /*ec60*/  VIADD R7, R14, 0xffffffff ;  /* 0xffffffff0e077836 */ /* 0x001fe20000000000 */
[----:B------:R-:W-:Y:S01]  /*ec70*/  LOP3.LUT R5, R8, R19, RZ, 0xc0, !PT ;  /* 0x0000001308057212 */ /* 0x000fe200078ec0ff */
[----:B------:R-:W-:Y:S02]  /*ec80*/  IMAD.MOV R13, RZ, RZ, -R13 ;  /* 0x000000ffff0d7224 */ /* 0x000fe400078e0a0d */
[----:B------:R-:W-:Y:S02]  /*ec90*/  IMAD.MOV R3, RZ, RZ, -R0 ;  /* 0x000000ffff037224 */ /* 0x000fe400078e0a00 */
[----:B------:R-:W-:Y:S01]  /*eca0*/  IMAD R2, R18, R0, R5 ;  /* 0x0000000012027224 */ /* 0x000fe200078e0205 */
[----:B------:R-:W-:Y:S01]  /*ecb0*/  LOP3.LUT R5, R10, R7, RZ, 0xc0, !PT ;  /* 0x000000070a057212 */ /* 0x000fe200078ec0ff */
[----:B------:R-:W-:Y:S02]  /*ecc0*/  @P2 IMAD R17, R15, R13, R16 ;  /* 0x0000000d0f112224 */ /* 0x000fe400078e0210 */
[----:B------:R-:W-:-:S02]  /*ecd0*/  IMAD R0, R3, R23, R12 ;  /* 0x0000001703007224 */ /* 0x000fc400078e020c */
[----:B------:R-:W-:Y:S02]  /*ece0*/  IMAD.MOV.U32 R4, RZ, RZ, 0x1 ;  /* 0x00000001ff047424 */ /* 0x000fe400078e00ff */
[----:B-1----:R-:W-:Y:S02]  /*ecf0*/  IMAD R2, R2, R24, R17 ;  /* 0x0000001802027224 */ /* 0x002fe400078e0211 */
[----:B------:R-:W-:Y:S01]  /*ed00*/  IMAD R3, R0, R14, R5 ;  /* 0x0000000e00037224 */ /* 0x000fe200078e0205 */
[----:B------:R-:W-:-:S04]  /*ed10*/  PRMT R0, R4, 0x7610, R0 ;  /* 0x0000761004007816 */ /* 0x000fc80000000000 */
[----:B------:R-:W-:Y:S02]  /*ed20*/  SEL R4, R3, R2, !P2 ;  /* 0x0000000203047207 */ /* 0x000fe40005000000 */
[----:B------:R-:W-:-:S03]  /*ed30*/  SEL R2, R2, R3, !P2 ;  /* 0x0000000302027207 */ /* 0x000fc60005000000 */
[----:B------:R2:W-:Y:S04]  /*ed40*/  STL [R1+0x84], R4 ;  /* 0x0000840401007387 */ /* 0x0005e80000100800 */
[----:B------:R2:W-:Y:S04]  /*ed50*/  STL [R1+0x74], R11 ;  /* 0x0000740b01007387 */ /* 0x0005e80000100800 */
[----:B------:R2:W-:Y:S02]  /*ed60*/  STL [R1+0x80], R2 ;  /* 0x0000800201007387 */ /* 0x0005e40000100800 */
.L_x_294:
[----:B------:R-:W-:Y:S01]  /*ed70*/  LOP3.LUT P0, RZ, R0, 0xff, RZ, 0xc0, !PT ;  /* 0x000000ff00ff7812 */ /* 0x000fe2000780c0ff */
[----:B------:R-:W-:-:S12]  /*ed80*/  ULOP3.LUT UR29, UR29, 0x1, URZ, 0x3c, !UPT ;  /* 0x000000011d1d7892 */ /* 0x000fd8000f8e3c3f */
[----:B------:R-:W-:Y:S05]  /*ed90*/  @P0 BRA `(.L_x_297) ;  /* 0xffffff2400ec0947 */ /* 0x000fea000383ffff */
[----:B------:R-:W-:Y:S05]  /*eda0*/  EXIT ;  /* 0x000000000000794d */ /* 0x000fea0003800000 */
.L_x_13:
[----:B------:R-:W-:-:S08]  /*edb0*/  ISETP.NE.AND P0, PT, RZ, UR6, PT ;  /* 0x00000006ff007c0c */ /* 0x000fd0000bf05270 */
[----:B0123--:R-:W0:-:S00]  /*edc0*/  USETMAXREG.DEALLOC.CTAPOOL 0x28 ;  /* 0x00000028000079c8 */ /* 0x00fe0000080e0500 */
[----:B------:R-:W-:Y:S05]  /*edd0*/  @P0 EXIT ;  /* 0x000000000000094d */ /* 0x000fea0003800000 */
[----:B0-----:R-:W-:Y:S01]  /*ede0*/  LOP3.LUT P0, RZ, R0, 0xff, RZ, 0xc0, !PT ;  /* 0x000000ff00ff7812 */ /* 0x001fe2000780c0ff */
[----:B------:R-:W-:Y:S02]  /*edf0*/  IMAD.MOV.U32 R0, RZ, RZ, 0x1 ;  /* 0x00000001ff007424 */ /* 0x000fe400078e00ff */
[----:B------:R-:W-:-:S10]  /*ee00*/  IMAD.MOV.U32 R8, RZ, RZ, RZ ;  /* 0x000000ffff087224 */ /* 0x000fd400078e00ff */
[----:B------:R-:W-:Y:S05]  /*ee10*/  @!P0 BRA `(.L_x_298) ;  /* 0x0000000c00408947 */ /* 0x000fea0003800000 */
[----:B------:R-:W-:Y:S01]  /*ee20*/  LOP3.LUT P0, RZ, R2, 0x1f, RZ, 0xc0, !PT ;  /* 0x0000001f02ff7812 */ /* 0x000fe2000780c0ff */
[----:B------:R-:W-:Y:S01]  /*ee30*/  ULDC UR5, c[0x0][0x658] ;  /* 0x0001960000057ab9 */ /* 0x000fe20000000800 */
[----:B------:R-:W-:Y:S01]  /*ee40*/  UMOV UR6, 0xffffffff ;  /* 0xffffffff00067882 */ /* 0x000fe20000000000 */
[----:B------:R-:W-:Y:S01]  /*ee50*/  BSSY B0, `(.L_x_298) ;  /* 0x00000cc000007945 */ /* 0x000fe20003800000 */
[----:B------:R-:W-:Y:S01]  /*ee60*/  USHF.L.U32 UR6, UR6, UR5, URZ ;  /* 0x0000000506067299 */ /* 0x000fe2000800063f */
[C---:B------:R-:W-:Y:S01]  /*ee70*/  ISETP.NE.AND P3, PT, R3.reuse, RZ, PT ;  /* 0x000000ff0300720c */ /* 0x040fe20003f65270 */
[----:B------:R-:W-:Y:S01]  /*ee80*/  IMAD.MOV.U32 R9, RZ, RZ, 0x1 ;  /* 0x00000001ff097424 */ /* 0x000fe200078e00ff */
[----:B------:R-:W-:Y:S01]  /*ee90*/  ISETP.NE.OR P0, PT, R3, RZ, !P0 ;  /* 0x000000ff0300720c */ /* 0x000fe20004705670 */
[----:B------:R-:W-:Y:S01]  /*eea0*/  IMAD.MOV.U32 R0, RZ, RZ, 0x1 ;  /* 0x00000001ff007424 */ /* 0x000fe200078e00ff */
[----:B------:R-:W-:Y:S01]  /*eeb0*/  ULDC UR4, c[0x0][0x600] ;  /* 0x0001800000047ab9 */ /* 0x000fe20000000800 */
[----:B------:R-:W-:Y:S01]  /*eec0*/  IMAD.MOV.U32 R8, RZ, RZ, RZ ;  /* 0x000000ffff087224 */ /* 0x000fe200078e00ff */
[----:B------:R-:W-:Y:S01]  /*eed0*/  UMOV UR7, 0x1 ;  /* 0x0000000100077882 */ /* 0x000fe20000000000 */
[----:B------:R-:W-:-:S02]  /*eee0*/  UIADD3 UR26, UR14, 0x1, URZ ;  /* 0x000000010e1a7890 */ /* 0x000fc4000fffe03f */
[----:B------:R-:W-:Y:S02]  /*eef0*/  ULOP3.LUT UR27, UR13, 0x2, URZ, 0xfc, !UPT ;  /* 0x000000020d1b7892 */ /* 0x000fe4000f8efc3f */
[----:B------:R-:W-:Y:S02]  /*ef00*/  UIADD3 UR18, UR4, -0x1, URZ ;  /* 0xffffffff04127890 */ /* 0x000fe4000fffe03f */
[----:B------:R-:W-:Y:S02]  /*ef10*/  USHF.L.U32 UR22, UR7, UR5, URZ ;  /* 0x0000000507167299 */ /* 0x000fe4000800063f */
[----:B------:R-:W-:Y:S01]  /*ef20*/  ULOP3.LUT UR19, URZ, UR6, URZ, 0x33, !UPT ;  /* 0x000000063f137292 */ /* 0x000fe2000f8e333f */
[----:B------:R-:W-:-:S11]  /*ef30*/  ULDC.64 UR24, c[0x0][0x198] ;  /* 0x0000660000187ab9 */ /* 0x000fd60000000a00 */
.L_x_310:
[----:B------:R-:W-:-:S03]  /*ef40*/  UMOV UR4, 0xffffffff ;  /* 0xffffffff00047882 */ /* 0x000fc60000000000 */
[----:B01----:R-:W-:Y:S05]  /*ef50*/  BRA.DIV UR4, `(.L_x_299) ;  /* 0x0000001204407947 */ /* 0x003fea000b800000 */
[----:B------:R-:W-:-:S13]  /*ef60*/  ELECT P1, URZ, PT ;  /* 0x00000000003f782f */ /* 0x000fda0003820000 */
.L_x_324:
[----:B------:R-:W0:Y:S01]  /*ef70*/  LDC R2, c[0x0][0x28c] ;  /* 0x0000a300ff027b82 */ /* 0x000e220000000800 */
[----:B------:R-:W-:Y:S01]  /*ef80*/  BSSY B1, `(.L_x_300) ;  /* 0x000003b000017945 */ /* 0x000fe20003800000 */
[----:B0-----:R-:W-:-:S13]  /*ef90*/  ISETP.LT.OR P1, PT, R2, 0x1, !P1 ;  /* 0x000000010200780c */ /* 0x001fda0004f21670 */
[----:B------:R-:W-:Y:S05]  /*efa0*/  @P1 BRA `(.L_x_301) ;  /* 0x0000000000e01947 */ /* 0x000fea0003800000 */
[----:B------:R-:W2:Y:S04]  /*efb0*/  LDL.LU R4, [R1+0x84] ;  /* 0x0000840001047983 */ /* 0x000ea80000300800 */
[----:B------:R-:W3:Y:S01]  /*efc0*/  LDL.LU R3, [R1+0x80] ;  /* 0x0000800001037983 */ /* 0x000ee20000300800 */
[----:B------:R-:W-:Y:S02]  /*efd0*/  IMAD.MOV.U32 R12, RZ, RZ, RZ ;  /* 0x000000ffff0c7224 */ /* 0x000fe400078e00ff */
[----:B------:R-:W-:Y:S02]  /*efe0*/  IMAD.U32 R13, RZ, RZ, UR26 ;  /* 0x0000001aff0d7e24 */ /* 0x000fe4000f8e00ff */
[----:B------:R-:W-:Y:S02]  /*eff0*/  IMAD.MOV.U32 R2, RZ, RZ, R0 ;  /* 0x000000ffff027224 */ /* 0x000fe400078e0000 */
[----:B--2---:R-:W-:-:S02]  /*f000*/  IMAD.SHL.U32 R6, R4, 0x100, RZ ;  /* 0x0000010004067824 */ /* 0x004fc400078e00ff */
[----:B---3--:R-:W-:Y:S02]  /*f010*/  IMAD.SHL.U32 R7, R3, 0x40, RZ ;  /* 0x0000004003077824 */ /* 0x008fe400078e00ff */
[----:B------:R-:W-:-:S07]  /*f020*/  IMAD.MOV.U32 R3, RZ, RZ, R8 ;  /* 0x000000ffff037224 */ /* 0x000fce00078e0008 */
.L_x_305:
[----:B------:R-:W0:Y:S01]  /*f030*/  S2R R5, SR_CgaCtaId ;  /* 0x0000000000057919 */ /* 0x000e220000008800 */
[----:B------:R-:W-:-:S04]  /*f040*/  MOV R4, 0x400 ;  /* 0x0000040000047802 */ /* 0x000fc80000000f00 */
[----:B0-----:R-:W-:Y:S02]  /*f050*/  LEA R10, R5, R4, 0x18 ;  /* 0x00000004050a7211 */ /* 0x001fe400078ec0ff */
[----:B------:R-:W-:Y:S01]  /*f060*/  SHF.L.U32 R4, R2, 0x1f, RZ ;  /* 0x0000001f02047819 */ /* 0x000fe200000006ff */
[----:B------:R-:W0:Y:S02]  /*f070*/  @!P3 LDC R5, c[0x0][0x500] ;  /* 0x00014000ff05bb82 */ /* 0x000e240000000800 */
[----:B------:R-:W-:-:S04]  /*f080*/  IMAD R11, R3, 0x8, R10 ;  /* 0x00000008030b7824 */ /* 0x000fc800078e020a */
[----:B------:R-:W1:Y:S02]  /*f090*/  SYNCS.PHASECHK.TRANS64.TRYWAIT P1, [R11+URZ+0x28], R4 ;  /* 0x000028040b0075a7 */ /* 0x000e64000802017f */
[----:B-1----:R-:W-:Y:S05]  /*f0a0*/  @!P1 BRA `(.L_x_302) ;  /* 0x00000010000c9947 */ /* 0x002fea0003800000 */
.L_x_325:
[----:B------:R-:W-:Y:S01]  /*f0b0*/  UPRMT UR4, UR27, 0x9910, URZ ;  /* 0x000099101b047896 */ /* 0x000fe2000800003f */
[----:B0-----:R0:W-:Y:S03]  /*f0c0*/  @!P3 SYNCS.ARRIVE.TRANS64 RZ, [R11+URZ], R5 ;  /* 0x000000050bffb9a7 */ /* 0x0011e6000800003f */
[----:B------:R-:W-:-:S06]  /*f0d0*/  UISETP.NE.AND UP0, UPT, UR4, 0x2, UPT ;  /* 0x000000020400788c */ /* 0x000fcc000bf05270 */
[----:B------:R-:W-:-:S13]  /*f0e0*/  PLOP3.LUT P1, PT, PT, PT, UP0, 0x80, 0x0 ;  /* 0x000000000000781c */ /* 0x000fda0003f2f008 */
[----:B0-----:R-:W-:Y:S05]  /*f0f0*/  @P1 BRA `(.L_x_303) ;  /* 0x0000000000041947 */ /* 0x001fea0003800000 */
[----:B------:R-:W-:Y:S01]  /*f100*/  BPT.TRAP 0x1 ;  /* 0x000000040000795c */ /* 0x000fe20000300000 */
.L_x_303:
[----:B------:R-:W-:Y:S05]  /*f110*/  @P0 BRA `(.L_x_304) ;  /* 0x0000000000040947 */ /* 0x000fea0003800000 */
[----:B------:R-:W-:Y:S01]  /*f120*/  BPT.TRAP 0x1 ;  /* 0x000000040000795c */ /* 0x000fe20000300000 */
.L_x_304:
[----:B------:R-:W2:Y:S01]  /*f130*/  LDL R5, [R1+0x74] ;  /* 0x0000740001057983 */ /* 0x000ea20000100800 */
[--C-:B-1----:R-:W-:Y:S01]  /*f140*/  IMAD R4, R3, 0x1000, R10.reuse ;  /* 0x0000100003047824 */ /* 0x102fe200078e020a */
[----:B------:R-:W-:Y:S01]  /*f150*/  R2UR UR9, R11 ;  /* 0x000000000b0972ca */ /* 0x000fe200000e0000 */
[----:B------:R-:W-:Y:S01]  /*f160*/  IMAD R10, R3, 0x4000, R10 ;  /* 0x00004000030a7824 */ /* 0x000fe200078e020a */
[----:B------:R-:W-:Y:S01]  /*f170*/  UIADD3 UR4, UP0, UR24, 0xf0, URZ ;  /* 0x000000f018047890 */ /* 0x000fe2000ff1e03f */
[----:B------:R-:W-:Y:S01]  /*f180*/  VIADD R13, R13, 0xffffffff ;  /* 0xffffffff0d0d7836 */ /* 0x000fe20000000000 */
[----:B------:R-:W-:Y:S01]  /*f190*/  R2UR UR5, R4 ;  /* 0x00000000040572ca */ /* 0x000fe200000e0000 */
[----:B------:R-:W-:Y:S01]  /*f1a0*/  UIADD3 UR28, UP1, UR24, 0x1f0, URZ ;  /* 0x000001f0181c7890 */ /* 0x000fe2000ff3e03f */
[----:B------:R-:W-:Y:S01]  /*f1b0*/  R2UR UR8, R10 ;  /* 0x000000000a0872ca */ /* 0x000fe200000e0000 */
[----:B------:R-:W-:Y:S01]  /*f1c0*/  VIADD R3, R3, 0x1 ;  /* 0x0000000103037836 */ /* 0x000fe20000000000 */
[----:B------:R-:W-:Y:S01]  /*f1d0*/  R2UR UR11, R7 ;  /* 0x00000000070b72ca */ /* 0x000fe200000e0000 */
[----:B------:R-:W-:Y:S01]  /*f1e0*/  UIADD3.X UR29, URZ, UR25, URZ, UP1, !UPT ;  /* 0x000000193f1d7290 */ /* 0x000fe20008ffe43f */
[----:B------:R-:W-:Y:S01]  /*f1f0*/  R2UR UR10, R12 ;  /* 0x000000000c0a72ca */ /* 0x000fe200000e0000 */
[----:B------:R-:W-:Y:S01]  /*f200*/  UMOV UR6, 0x0 ;  /* 0x0000000000067882 */ /* 0x000fe20000000000 */
[----:B------:R-:W-:Y:S01]  /*f210*/  R2UR UR23, R6 ;  /* 0x00000000061772ca */ /* 0x000fe200000e0000 */
[----:B------:R-:W-:Y:S01]  /*f220*/  UMOV UR7, 0x10000000 ;  /* 0x1000000000077882 */ /* 0x000fe20000000000 */
[----:B------:R-:W-:Y:S01]  /*f230*/  ISETP.GT.AND P4, PT, R13, 0x1, PT ;  /* 0x000000010d00780c */ /* 0x000fe20003f84270 */
[----:B------:R-:W-:Y:S01]  /*f240*/  VIADD R12, R12, 0x40 ;  /* 0x000000400c0c7836 */ /* 0x000fe20000000000 */
[----:B------:R-:W-:Y:S01]  /*f250*/  ISETP.NE.AND P1, PT, R3, 0x5, PT ;  /* 0x000000050300780c */ /* 0x000fe20003f25270 */
[----:B------:R-:W-:-:S02]  /*f260*/  UIADD3 UR16, UR5, 0x180, URZ ;  /* 0x0000018005107890 */ /* 0x000fc4000fffe03f */
[----:B------:R-:W-:Y:S01]  /*f270*/  UIADD3.X UR5, URZ, UR25, URZ, UP0, !UPT ;  /* 0x000000193f057290 */ /* 0x000fe200087fe43f */
[----:B------:R-:W-:Y:S01]  /*f280*/  SEL R3, R3, RZ, P1 ;  /* 0x000000ff03037207 */ /* 0x000fe20000800000 */
[----:B------:R-:W-:-:S03]  /*f290*/  UIADD3 UR17, UR8, 0x5180, URZ ;  /* 0x0000518008117890 */ /* 0x000fc6000fffe03f */
[----:B------:R-:W-:Y:S01]  /*f2a0*/  UMOV UR8, UR16 ;  /* 0x0000001000087c82 */ /* 0x000fe20008000000 */
[----:B--2---:R-:W-:Y:S02]  /*f2b0*/  R2UR UR12, R5 ;  /* 0x00000000050c72ca */ /* 0x004fe400000e0000 */
[----:B------:R-:W-:-:S04]  /*f2c0*/  SEL R5, RZ, 0x1, P1 ;  /* 0x00000001ff057807 */ /* 0x000fc80000800000 */
[----:B------:R-:W-:-:S07]  /*f2d0*/  LOP3.LUT R2, R2, R5, RZ, 0x3c, !PT ;  /* 0x0000000502027212 */ /* 0x000fce00078e3cff */
[----:B------:R0:W-:Y:S02]  /*f2e0*/  UTMALDG.3D [UR8], [UR4], desc[UR6] ;  /* 0x00000608040075b4 */ /* 0x0001e40008011000 */
[----:B0-----:R-:W-:Y:S01]  /*f2f0*/  UMOV UR8, UR17 ;  /* 0x0000001100087c82 */ /* 0x001fe20008000000 */
[----:B------:R-:W-:Y:S02]  /*f300*/  UMOV UR11, UR23 ;  /* 0x00000017000b7c82 */ /* 0x000fe40008000000 */
[----:B------:R0:W-:Y:S02]  /*f310*/  UTMALDG.3D [UR8], [UR28], desc[UR6] ;  /* 0x000006081c0075b4 */ /* 0x0001e40008011000 */
[----:B0-----:R-:W-:Y:S05]  /*f320*/  @P4 BRA `(.L_x_305) ;  /* 0xfffffffc00404947 */ /* 0x001fea000383ffff */
.L_x_301:
[----:B------:R-:W-:Y:S05]  /*f330*/  BSYNC B1 ;  /* 0x0000000000017941 */ /* 0x000fea0003800000 */
.L_x_300:
[----:B------:R-:W2:Y:S01]  /*f340*/  LDL.LU R15, [R1+0x78] ;  /* 0x00007800010f7983 */ /* 0x000ea20000300800 */
[----:B------:R-:W-:Y:S01]  /*f350*/  LOP3.LUT P5, RZ, R9, 0xff, RZ, 0xc0, !PT ;  /* 0x000000ff09ff7812 */ /* 0x000fe200078ac0ff */
[----:B------:R-:W-:Y:S01]  /*f360*/  VIADD R8, R8, UR14 ;  /* 0x0000000e08087c36 */ /* 0x000fe20008000000 */
[----:B------:R-:W-:Y:S01]  /*f370*/  UISETP.GE.U32.AND UP0, UPT, UR14, 0x5, UPT ;  /* 0x000000050e00788c */ /* 0x000fe2000bf06070 */
[----:B------:R-:W3:Y:S01]  /*f380*/  LDL.LU R14, [R1+0x7c] ;  /* 0x00007c00010e7983 */ /* 0x000ee20000300800 */
[----:B------:R-:W-:Y:S01]  /*f390*/  IMAD.U32 R5, RZ, RZ, UR14 ;  /* 0x0000000eff057e24 */ /* 0x000fe2000f8e00ff */
[----:B------:R-:W-:Y:S01]  /*f3a0*/  ULDC.64 UR4, c[0x0][0x650] ;  /* 0x0001940000047ab9 */ /* 0x000fe20000000a00 */
[----:B------:R-:W-:Y:S01]  /*f3b0*/  ISETP.GT.U32.AND P1, PT, R8, 0x4, PT ;  /* 0x000000040800780c */ /* 0x000fe20003f24070 */
[----:B------:R-:W-:Y:S01]  /*f3c0*/  BSSY B1, `(.L_x_306) ;  /* 0x0000072000017945 */ /* 0x000fe20003800000 */
[----:B------:R-:W-:Y:S02]  /*f3d0*/  PLOP3.LUT P4, PT, PT, PT, UP0, 0x80, 0x0 ;  /* 0x000000000000781c */ /* 0x000fe40003f8f008 */
[----:B------:R-:W-:-:S02]  /*f3e0*/  ISETP.LT.U32.AND P1, PT, R5, 0x5, P1 ;  /* 0x000000050500780c */ /* 0x000fc40000f21070 */
[----:B------:R-:W-:Y:S01]  /*f3f0*/  PRMT R9, RZ, 0x7610, R9 ;  /* 0x00007610ff097816 */ /* 0x000fe20000000009 */
[----:B------:R-:W0:Y:S01]  /*f400*/  @P5 S2R R3, SR_CgaCtaId ;  /* 0x0000000000035919 */ /* 0x000e220000008800 */
[----:B------:R-:W-:-:S04]  /*f410*/  @P5 MOV R2, 0x400 ;  /* 0x0000040000025802 */ /* 0x000fc80000000f00 */
[----:B0-----:R-:W-:Y:S01]  /*f420*/  @P5 LEA R4, R3, R2, 0x18 ;  /* 0x0000000203045211 */ /* 0x001fe200078ec0ff */
[----:B------:R-:W-:-:S03]  /*f430*/  IMAD.WIDE.U32 R2, R8, -0x33333333, RZ ;  /* 0xcccccccd08027825 */ /* 0x000fc600078e00ff */
[----:B------:R0:W-:Y:S02]  /*f440*/  @P5 SYNCS.ARRIVE.TRANS64.A1T0 RZ, [R4+URZ+0x88], RZ ;  /* 0x000088ff04ff59a7 */ /* 0x0001e4000810003f */
[----:B------:R-:W-:Y:S02]  /*f450*/  SHF.R.U32.HI R5, RZ, 0x2, R3 ;  /* 0x00000002ff057819 */ /* 0x000fe40000011603 */
[----:B------:R-:W-:Y:S02]  /*f460*/  SEL R3, RZ, 0x1, !P1 ;  /* 0x00000001ff037807 */ /* 0x000fe40004800000 */
[----:B------:R-:W-:Y:S01]  /*f470*/  PRMT R2, RZ, 0x7610, R2 ;  /* 0x00007610ff027816 */ /* 0x000fe20000000002 */
[----:B------:R-:W-:Y:S01]  /*f480*/  IMAD R8, R5, -0x5, R8 ;  /* 0xfffffffb05087824 */ /* 0x000fe200078e0208 */
[----:B------:R-:W-:Y:S01]  /*f490*/  LOP3.LUT R0, R0, R3, RZ, 0x3c, !PT ;  /* 0x0000000300007212 */ /* 0x000fe200078e3cff */
[----:B0-----:R-:W-:Y:S02]  /*f4a0*/  IMAD.MOV.U32 R4, RZ, RZ, -0x1 ;  /* 0xffffffffff047424 */ /* 0x001fe400078e00ff */
[----:B------:R-:W-:Y:S01]  /*f4b0*/  IMAD.MOV.U32 R3, RZ, RZ, -0x1 ;  /* 0xffffffffff037424 */ /* 0x000fe200078e00ff */
[----:B------:R-:W-:Y:S01]  /*f4c0*/  @P4 LOP3.LUT R0, R0, 0x1, R5, 0x78, !PT ;  /* 0x0000000100004812 */ /* 0x000fe200078e7805 */
[----:B------:R-:W-:Y:S01]  /*f4d0*/  IMAD.MOV.U32 R5, RZ, RZ, -0x1 ;  /* 0xffffffffff057424 */ /* 0x000fe200078e00ff */
[----:B---3--:R-:W-:-:S04]  /*f4e0*/  IADD3 R14, P5, R14, UR20, RZ ;  /* 0x000000140e0e7c10 */ /* 0x008fc8000ffbe0ff */
[----:B--2---:R-:W-:Y:S01]  /*f4f0*/  IADD3.X R15, R15, UR15, RZ, P5, !PT ;  /* 0x0000000f0f0f7c10 */ /* 0x004fe2000affe4ff */
[----:B------:R0:W-:Y:S01]  /*f500*/  STL [R1+0x7c], R14 ;  /* 0x00007c0e01007387 */ /* 0x0001e20000100800 */
[----:B------:R-:W-:-:S03]  /*f510*/  ISETP.GE.U32.AND P1, PT, R14, UR4, PT ;  /* 0x000000040e007c0c */ /* 0x000fc6000bf26070 */
[----:B------:R0:W-:Y:S01]  /*f520*/  STL [R1+0x78], R15 ;  /* 0x0000780f01007387 */ /* 0x0001e20000100800 */
[----:B------:R-:W-:-:S03]  /*f530*/  ISETP.GE.U32.AND.EX P1, PT, R15, UR5, PT, P1 ;  /* 0x000000050f007c0c */ /* 0x000fc6000bf26110 */
[----:B------:R0:W-:Y:S04]  /*f540*/  STL [R1+0x80], R5 ;  /* 0x0000800501007387 */ /* 0x0001e80000100800 */
[----:B------:R0:W-:Y:S04]  /*f550*/  STL [R1+0x84], R4 ;  /* 0x0000840401007387 */ /* 0x0001e80000100800 */
[----:B------:R0:W-:Y:S02]  /*f560*/  STL [R1+0x74], R3 ;  /* 0x0000740301007387 */ /* 0x0001e40000100800 */
[----:B------:R-:W-:Y:S05]  /*f570*/  @P1 BRA `(.L_x_307) ;  /* 0x0000000400581947 */ /* 0x000fea0003800000 */
[----:B------:R-:W-:Y:S01]  /*f580*/  ULDC.64 UR4, c[0x0][0x628] ;  /* 0x00018a0000047ab9 */ /* 0x000fe20000000a00 */
[----:B------:R-:W1:Y:S01]  /*f590*/  S2R R12, SR_CTAID.X ;  /* 0x00000000000c7919 */ /* 0x000e620000002500 */
[----:B------:R-:W-:Y:S01]  /*f5a0*/  ISETP.NE.U32.AND P1, PT, RZ, UR4, PT ;  /* 0x00000004ff007c0c */ /* 0x000fe2000bf25070 */
[----:B------:R-:W-:Y:S01]  /*f5b0*/  ULDC UR7, c[0x0][0x630] ;  /* 0x00018c0000077ab9 */ /* 0x000fe20000000800 */
[----:B------:R-:W-:Y:S01]  /*f5c0*/  IMAD.MOV.U32 R2, RZ, RZ, R14 ;  /* 0x000000ffff027224 */ /* 0x000fe200078e000e */
[----:B------:R-:W2:Y:S01]  /*f5d0*/  S2R R10, SR_CTAID.Y ;  /* 0x00000000000a7919 */ /* 0x000ea20000002600 */
[----:B------:R-:W-:Y:S01]  /*f5e0*/  ISETP.NE.AND.EX P1, PT, RZ, UR5, PT, P1 ;  /* 0x00000005ff007c0c */ /* 0x000fe2000bf25310 */
[----:B0-----:R-:W-:-:S12]  /*f5f0*/  IMAD.MOV.U32 R3, RZ, RZ, R15 ;  /* 0x000000ffff037224 */ /* 0x001fd800078e000f */
[----:B------:R-:W-:Y:S05]  /*f600*/  @!P1 BRA `(.L_x_308) ;  /* 0x0000000000289947 */ /* 0x000fea0003800000 */
[----:B------:R-:W-:Y:S02]  /*f610*/  ULDC UR6, c[0x0][0x634] ;  /* 0x00018d0000067ab9 */ /* 0x000fe40000000800 */
[----:B------:R-:W-:-:S05]  /*f620*/  IADD3 R7, P1, R14, UR6, RZ ;  /* 0x000000060e077c10 */ /* 0x000fca000ff3e0ff */
[----:B------:R-:W-:-:S04]  /*f630*/  IMAD.X R11, RZ, RZ, R15, P1 ;  /* 0x000000ffff0b7224 */ /* 0x000fc800008e060f */
[----:B------:R-:W-:-:S04]  /*f640*/  IMAD.WIDE.U32 R4, R11, UR4, RZ ;  /* 0x000000040b047c25 */ /* 0x000fc8000f8e00ff */
[----:B------:R-:W-:-:S04]  /*f650*/  IMAD.WIDE.U32 R4, P1, R7, UR5, R4 ;  /* 0x0000000507047c25 */ /* 0x000fc8000f820004 */
[----:B------:R-:W-:-:S04]  /*f660*/  IMAD.WIDE.U32 R6, R7, UR4, RZ ;  /* 0x0000000407067c25 */ /* 0x000fc8000f8e00ff */
[----:B------:R-:W-:Y:S01]  /*f670*/  IMAD.X R3, RZ, RZ, RZ, P1 ;  /* 0x000000ffff037224 */ /* 0x000fe200008e06ff */
[----:B------:R-:W-:Y:S01]  /*f680*/  IADD3 RZ, P1, R7, R4, RZ ;  /* 0x0000000407ff7210 */ /* 0x000fe20007f3e0ff */
[----:B------:R-:W-:-:S04]  /*f690*/  IMAD.MOV.U32 R2, RZ, RZ, R5 ;  /* 0x000000ffff027224 */ /* 0x000fc800078e0005 */
[----:B------:R-:W-:-:S08]  /*f6a0*/  IMAD.WIDE.U32.X R2, R11, UR5, R2, P1 ;  /* 0x000000050b027c25 */ /* 0x000fd000088e0402 */
.L_x_308:
[--C-:B------:R-:W-:Y:S01]  /*f6b0*/  SHF.R.U64 R11, R2, UR7, R3.reuse ;  /* 0x00000007020b7c19 */ /* 0x100fe20008001203 */
[----:B------:R-:W-:Y:S01]  /*f6c0*/  ULDC.64 UR4, c[0x0][0x620] ;  /* 0x0001880000047ab9 */ /* 0x000fe20000000a00 */
[----:B------:R-:W-:Y:S01]  /*f6d0*/  SHF.R.U32.HI R2, RZ, UR7, R3 ;  /* 0x00000007ff027c19 */ /* 0x000fe20008011603 */
[----:B------:R-:W-:Y:S01]  /*f6e0*/  IMAD.MOV.U32 R3, RZ, RZ, R15 ;  /* 0x000000ffff037224 */ /* 0x000fe200078e000f */
[----:B------:R-:W-:Y:S01]  /*f6f0*/  IADD3 R5, P1, RZ, -R11, RZ ;  /* 0x8000000bff057210 */ /* 0x000fe20007f3e0ff */
[----:B------:R-:W0:Y:S01]  /*f700*/  LDC R7, c[0x0][0x144] ;  /* 0x00005100ff077b82 */ /* 0x000e220000000800 */
[----:B-1----:R-:W-:Y:S01]  /*f710*/  I2FP.F32.U32 R6, R12 ;  /* 0x0000000c00067245 */ /* 0x002fe20000201000 */
[----:B------:R-:W-:Y:S01]  /*f720*/  ULDC.64 UR8, c[0x0][0x640] ;  /* 0x0001900000087ab9 */ /* 0x000fe20000000a00 */
[----:B------:R-:W-:Y:S01]  /*f730*/  ULDC UR6, c[0x0][0x608] ;  /* 0x0001820000067ab9 */ /* 0x000fe20000000800 */
[----:B------:R-:W-:Y:S01]  /*f740*/  IMAD.X R2, RZ, RZ, ~R2, P1 ;  /* 0x000000ffff027224 */ /* 0x000fe200008e0e02 */
[----:B------:R-:W-:-:S03]  /*f750*/  ISETP.NE.U32.AND P1, PT, RZ, UR8, PT ;  /* 0x00000008ff007c0c */ /* 0x000fc6000bf25070 */
[----:B------:R-:W-:Y:S01]  /*f760*/  IMAD R4, R2, UR4, RZ ;  /* 0x0000000402047c24 */ /* 0x000fe2000f8e02ff */
[----:B------:R-:W1:Y:S01]  /*f770*/  LDC R15, c[0x0][0x148] ;  /* 0x00005200ff0f7b82 */ /* 0x000e620000000800 */
[----:B------:R-:W-:Y:S01]  /*f780*/  IMAD.MOV.U32 R2, RZ, RZ, R14 ;  /* 0x000000ffff027224 */ /* 0x000fe200078e000e */
[----:B------:R-:W-:-:S03]  /*f790*/  ISETP.NE.AND.EX P1, PT, RZ, UR9, PT, P1 ;  /* 0x00000009ff007c0c */ /* 0x000fc6000bf25310 */
[----:B------:R-:W-:Y:S01]  /*f7a0*/  IMAD.WIDE.U32 R2, R5, UR4, R2 ;  /* 0x0000000405027c25 */ /* 0x000fe2000f8e0002 */
[----:B------:R-:W-:-:S03]  /*f7b0*/  ULDC UR4, c[0x0][0x150] ;  /* 0x0000540000047ab9 */ /* 0x000fc60000000800 */
[----:B------:R-:W-:Y:S01]  /*f7c0*/  FMUL R6, R6, UR4 ;  /* 0x0000000406067c20 */ /* 0x000fe20008400000 */
[----:B------:R-:W-:Y:S01]  /*f7d0*/  IMAD R5, R5, UR5, R4 ;  /* 0x0000000505057c24 */ /* 0x000fe2000f8e0204 */
[----:B------:R-:W-:Y:S01]  /*f7e0*/  ULDC UR4, c[0x0][0x618] ;  /* 0x0001860000047ab9 */ /* 0x000fe20000000800 */
[----:B------:R-:W-:Y:S02]  /*f7f0*/  ULDC UR5, c[0x0][0x154] ;  /* 0x0000550000057ab9 */ /* 0x000fe40000000800 */
[----:B------:R-:W-:Y:S01]  /*f800*/  IMAD.IADD R3, R3, 0x1, R5 ;  /* 0x0000000103037824 */ /* 0x000fe200078e0205 */
[----:B------:R-:W3:Y:S04]  /*f810*/  F2I.U32.TRUNC.NTZ R6, R6 ;  /* 0x0000000600067305 */ /* 0x000ee8000020f000 */
[----:B------:R-:W-:-:S02]  /*f820*/  SHF.R.U64 R13, R2, UR4, R3 ;  /* 0x00000004020d7c19 */ /* 0x000fc40008001203 */
[----:B--2---:R-:W-:-:S05]  /*f830*/  I2FP.F32.U32 R2, R10 ;  /* 0x0000000a00027245 */ /* 0x004fca0000201000 */
[----:B------:R-:W-:Y:S01]  /*f840*/  FMUL R4, R2, UR5 ;  /* 0x0000000502047c20 */ /* 0x000fe20008400000 */
[----:B------:R-:W-:Y:S01]  /*f850*/  SHF.R.U32.HI R2, RZ, UR4, R3 ;  /* 0x00000004ff027c19 */ /* 0x000fe20008011603 */
[----:B------:R-:W-:Y:S02]  /*f860*/  ULDC UR4, c[0x0][0x658] ;  /* 0x0001960000047ab9 */ /* 0x000fe40000000800 */
[----:B------:R2:W4:Y:S01]  /*f870*/  F2I.U32.TRUNC.NTZ R18, R4 ;  /* 0x0000000400127305 */ /* 0x000522000020f000 */
[----:B------:R-:W-:Y:S01]  /*f880*/  SHF.R.U64 R16, R13, UR6, R2 ;  /* 0x000000060d107c19 */ /* 0x000fe20008001202 */
[----:B---3--:R-:W-:Y:S01]  /*f890*/  IMAD.MOV R6, RZ, RZ, -R6 ;  /* 0x000000ffff067224 */ /* 0x008fe200078e0a06 */
[----:B------:R-:W-:-:S03]  /*f8a0*/  SHF.R.U32.HI R3, RZ, UR6, R2 ;  /* 0x00000006ff037c19 */ /* 0x000fc60008011602 */
[----:B0-----:R-:W-:Y:S01]  /*f8b0*/  IMAD R12, R7, R6, R12 ;  /* 0x00000006070c7224 */ /* 0x001fe200078e020c */
[--C-:B------:R-:W-:Y:S02]  /*f8c0*/  SHF.R.U64 R14, R16, UR4, R3.reuse ;  /* 0x00000004100e7c19 */ /* 0x100fe40008001203 */
[----:B------:R-:W-:-:S03]  /*f8d0*/  SHF.R.U32.HI R3, RZ, UR4, R3 ;  /* 0x00000004ff037c19 */ /* 0x000fc60008011603 */
[----:B------:R-:W-:Y:S01]  /*f8e0*/  IMAD.MOV.U32 R2, RZ, RZ, R14 ;  /* 0x000000ffff027224 */ /* 0x000fe200078e000e */
[----:B--2-4-:R-:W-:Y:S06]  /*f8f0*/  @!P1 BRA `(.L_x_309) ;  /* 0x0000000000289947 */ /* 0x014fec0003800000 */
        /* <DEDUP_REMOVED lines=10> */
.L_x_309:
[----:B------:R-:W-:Y:S01]  /*f9a0*/  ULDC UR4, c[0x0][0x648] ;  /* 0x0001920000047ab9 */ /* 0x000fe20000000800 */
[----:B------:R-:W-:Y:S01]  /*f9b0*/  IMAD.MOV R18, RZ, RZ, -R18 ;  /* 0x000000ffff127224 */ /* 0x000fe200078e0a12 */
[----:B------:R-:W-:Y:S01]  /*f9c0*/  SHF.R.U64 R3, R2, UR4, R3 ;  /* 0x0000000402037c19 */ /* 0x000fe20008001203 */
[----:B------:R-:W-:Y:S01]  /*f9d0*/  ULDC UR4, c[0x0][0x638] ;  /* 0x00018e0000047ab9 */ /* 0x000fe20000000800 */
[----:B------:R-:W-:Y:S01]  /*f9e0*/  LOP3.LUT R2, R16, UR19, RZ, 0xc0, !PT ;  /* 0x0000001310027c12 */ /* 0x000fe2000f8ec0ff */
[----:B-1----:R-:W-:Y:S01]  /*f9f0*/  @P2 IMAD R12, R15, R18, R10 ;  /* 0x000000120f0c2224 */ /* 0x002fe200078e020a */
[----:B------:R-:W-:Y:S01]  /*fa00*/  LOP3.LUT R13, R13, UR18, RZ, 0xc0, !PT ;  /* 0x000000120d0d7c12 */ /* 0x000fe2000f8ec0ff */
[----:B------:R-:W-:Y:S01]  /*fa10*/  IMAD.MOV R5, RZ, RZ, -R3 ;  /* 0x000000ffff057224 */ /* 0x000fe200078e0a03 */
[----:B------:R-:W-:Y:S01]  /*fa20*/  ULDC UR5, c[0x0][0x610] ;  /* 0x0001840000057ab9 */ /* 0x000fe20000000800 */
[----:B------:R-:W-:Y:S02]  /*fa30*/  IMAD R3, R3, UR22, R2 ;  /* 0x0000001603037c24 */ /* 0x000fe4000f8e0202 */
[----:B------:R-:W-:Y:S01]  /*fa40*/  IMAD R14, R5, UR4, R14 ;  /* 0x00000004050e7c24 */ /* 0x000fe2000f8e020e */
[----:B------:R-:W-:Y:S01]  /*fa50*/  ULDC UR4, c[0x0][0x600] ;  /* 0x0001800000047ab9 */ /* 0x000fe20000000800 */
[----:B------:R-:W-:-:S02]  /*fa60*/  IMAD R3, R3, UR5, R12 ;  /* 0x0000000503037c24 */ /* 0x000fc4000f8e020c */
[----:B------:R-:W-:Y:S02]  /*fa70*/  IMAD R14, R14, UR4, R13 ;  /* 0x000000040e0e7c24 */ /* 0x000fe4000f8e020d */
[----:B------:R-:W-:-:S03]  /*fa80*/  IMAD.MOV.U32 R2, RZ, RZ, 0x1 ;  /* 0x00000001ff027424 */ /* 0x000fc600078e00ff */
[----:B------:R-:W-:Y:S02]  /*fa90*/  SEL R4, R14, R3, !P2 ;  /* 0x000000030e047207 */ /* 0x000fe40005000000 */
[----:B------:R-:W-:-:S03]  /*faa0*/  SEL R3, R3, R14, !P2 ;  /* 0x0000000e03037207 */ /* 0x000fc60005000000 */
[----:B------:R1:W-:Y:S04]  /*fab0*/  STL [R1+0x84], R4 ;  /* 0x0000840401007387 */ /* 0x0003e80000100800 */
[----:B------:R1:W-:Y:S04]  /*fac0*/  STL [R1+0x74], R11 ;  /* 0x0000740b01007387 */ /* 0x0003e80000100800 */
[----:B------:R1:W-:Y:S02]  /*fad0*/  STL [R1+0x80], R3 ;  /* 0x0000800301007387 */ /* 0x0003e40000100800 */
.L_x_307:
[----:B------:R-:W-:Y:S05]  /*fae0*/  BSYNC B1 ;  /* 0x0000000000017941 */ /* 0x000fea0003800000 */
.L_x_306:
[----:B------:R-:W-:-:S13]  /*faf0*/  LOP3.LUT P1, RZ, R2, 0xff, RZ, 0xc0, !PT ;  /* 0x000000ff02ff7812 */ /* 0x000fda000782c0ff */
[----:B------:R-:W-:Y:S05]  /*fb00*/  @P1 BRA `(.L_x_310) ;  /* 0xfffffff4000c1947 */ /* 0x000fea000383ffff */
[----:B------:R-:W-:Y:S05]  /*fb10*/  BSYNC B0 ;  /* 0x0000000000007941 */ /* 0x000fea0003800000 */
.L_x_298:
[----:B------:R-:W-:-:S03]  /*fb20*/  UMOV UR4, 0xffffffff ;  /* 0xffffffff00047882 */ /* 0x000fc60000000000 */
[----:B------:R-:W-:Y:S05]  /*fb30*/  BRA.DIV UR4, `(.L_x_311) ;  /* 0x00000006047c7947 */ /* 0x000fea000b800000 */
[----:B------:R-:W-:-:S13]  /*fb40*/  ELECT P0, URZ, PT ;  /* 0x00000000003f782f */ /* 0x000fda0003800000 */
.L_x_328:
[----:B------:R-:W-:Y:S04]  /*fb50*/  BSSY B0, `(.L_x_312) ;  /* 0x0000035000007945 */ /* 0x000fe80003800000 */
[----:B------:R-:W-:Y:S05]  /*fb60*/  @!P0 BRA `(.L_x_313) ;  /* 0x0000000000cc8947 */ /* 0x000fea0003800000 */
[----:B------:R-:W-:-:S04]  /*fb70*/  ULOP3.LUT UR4, UR13, 0x2, URZ, 0xfc, !UPT ;  /* 0x000000020d047892 */ /* 0x000fc8000f8efc3f */
[----:B------:R-:W-:-:S06]  /*fb80*/  UISETP.NE.AND UP0, UPT, UR4, 0x3, UPT ;  /* 0x000000030400788c */ /* 0x000fcc000bf05270 */
[----:B------:R-:W-:-:S13]  /*fb90*/  PLOP3.LUT P0, PT, PT, PT, UP0, 0x80, 0x0 ;  /* 0x000000000000781c */ /* 0x000fda0003f0f008 */
[----:B------:R-:W-:Y:S05]  /*fba0*/  @!P0 BRA `(.L_x_314) ;  /* 0x0000000000048947 */ /* 0x000fea0003800000 */
[----:B------:R-:W-:Y:S01]  /*fbb0*/  BPT.TRAP 0x1 ;  /* 0x000000040000795c */ /* 0x000fe20000300000 */
.L_x_314:
[----:B01----:R-:W0:Y:S01]  /*fbc0*/  S2R R3, SR_CgaCtaId ;  /* 0x0000000000037919 */ /* 0x003e220000008800 */
[----:B------:R-:W-:-:S04]  /*fbd0*/  MOV R2, 0x400 ;  /* 0x0000040000027802 */ /* 0x000fc80000000f00 */
[----:B0-----:R-:W-:Y:S02]  /*fbe0*/  LEA R3, R3, R2, 0x18 ;  /* 0x0000000203037211 */ /* 0x001fe400078ec0ff */
[----:B------:R-:W-:-:S03]  /*fbf0*/  SHF.L.U32 R2, R0, 0x1f, RZ ;  /* 0x0000001f00027819 */ /* 0x000fc600000006ff */
[----:B------:R-:W-:-:S04]  /*fc00*/  VIADD R3, R3, 0x28 ;  /* 0x0000002803037836 */ /* 0x000fc80000000000 */
[C---:B------:R-:W-:Y:S02]  /*fc10*/  IMAD R7, R8.reuse, 0x8, R3 ;  /* 0x0000000808077824 */ /* 0x040fe400078e0203 */
[----:B------:R-:W-:Y:S02]  /*fc20*/  VIADD R8, R8, 0x1 ;  /* 0x0000000108087836 */ /* 0x000fe40000000000 */
[----:B------:R-:W0:Y:S03]  /*fc30*/  SYNCS.PHASECHK.TRANS64.TRYWAIT P0, [R7+URZ], R2 ;  /* 0x00000002070075a7 */ /* 0x000e26000800017f */
[----:B------:R-:W-:-:S04]  /*fc40*/  ISETP.NE.AND P1, PT, R8, 0x5, PT ;  /* 0x000000050800780c */ /* 0x000fc80003f25270 */
[----:B------:R-:W-:Y:S02]  /*fc50*/  SEL R5, RZ, 0x1, P1 ;  /* 0x00000001ff057807 */ /* 0x000fe40000800000 */
[----:B------:R-:W-:Y:S02]  /*fc60*/  SEL R8, R8, RZ, P1 ;  /* 0x000000ff08087207 */ /* 0x000fe40000800000 */
[----:B------:R-:W-:-:S03]  /*fc70*/  LOP3.LUT R5, R0, R5, RZ, 0x3c, !PT ;  /* 0x0000000500057212 */ /* 0x000fc600078e3cff */
[----:B------:R-:W-:Y:S01]  /*fc80*/  IMAD R9, R8, 0x8, R3 ;  /* 0x0000000808097824 */ /* 0x000fe200078e0203 */
[----:B------:R-:W-:Y:S01]  /*fc90*/  SHF.L.U32 R4, R5, 0x1f, RZ ;  /* 0x0000001f05047819 */ /* 0x000fe200000006ff */
[----:B0-----:R-:W-:Y:S06]  /*fca0*/  @!P0 BRA `(.L_x_315) ;  /* 0x0000000400448947 */ /* 0x001fec0003800000 */
.L_x_329:
[----:B------:R-:W1:Y:S01]  /*fcb0*/  SYNCS.PHASECHK.TRANS64.TRYWAIT P0, [R9+URZ], R4 ;  /* 0x00000004090075a7 */ /* 0x000e62000800017f */
[----:B------:R-:W-:-:S05]  /*fcc0*/  VIADD R0, R8, 0x1 ;  /* 0x0000000108007836 */ /* 0x000fca0000000000 */
[----:B------:R-:W-:-:S04]  /*fcd0*/  ISETP.NE.AND P1, PT, R0, 0x5, PT ;  /* 0x000000050000780c */ /* 0x000fc80003f25270 */
[----:B0-----:R-:W-:Y:S02]  /*fce0*/  SEL R2, RZ, 0x1, P1 ;  /* 0x00000001ff027807 */ /* 0x001fe40000800000 */
[----:B------:R-:W-:Y:S02]  /*fcf0*/  SEL R0, R0, RZ, P1 ;  /* 0x000000ff00007207 */ /* 0x000fe40000800000 */
[----:B------:R-:W-:-:S03]  /*fd00*/  LOP3.LUT R7, R5, R2, RZ, 0x3c, !PT ;  /* 0x0000000205077212 */ /* 0x000fc600078e3cff */
[----:B------:R-:W-:Y:S01]  /*fd10*/  IMAD R6, R0, 0x8, R3 ;  /* 0x0000000800067824 */ /* 0x000fe200078e0203 */
[----:B------:R-:W-:Y:S01]  /*fd20*/  SHF.L.U32 R5, R7, 0x1f, RZ ;  /* 0x0000001f07057819 */ /* 0x000fe200000006ff */
[----:B-1----:R-:W-:Y:S06]  /*fd30*/  @!P0 BRA `(.L_x_316) ;  /* 0x0000000400348947 */ /* 0x002fec0003800000 */
.L_x_330:
[----:B------:R-:W1:Y:S01]  /*fd40*/  SYNCS.PHASECHK.TRANS64.TRYWAIT P0, [R6+URZ], R5 ;  /* 0x00000005060075a7 */ /* 0x000e62000800017f */
[----:B------:R-:W-:-:S05]  /*fd50*/  VIADD R0, R0, 0x1 ;  /* 0x0000000100007836 */ /* 0x000fca0000000000 */
[----:B------:R-:W-:-:S04]  /*fd60*/  ISETP.NE.AND P1, PT, R0, 0x5, PT ;  /* 0x000000050000780c */ /* 0x000fc80003f25270 */
[----:B------:R-:W-:Y:S02]  /*fd70*/  SEL R2, RZ, 0x1, P1 ;  /* 0x00000001ff027807 */ /* 0x000fe40000800000 */
[----:B------:R-:W-:Y:S02]  /*fd80*/  SEL R0, R0, RZ, P1 ;  /* 0x000000ff00007207 */ /* 0x000fe40000800000 */
[----:B------:R-:W-:-:S03]  /*fd90*/  LOP3.LUT R7, R7, R2, RZ, 0x3c, !PT ;  /* 0x0000000207077212 */ /* 0x000fc600078e3cff */
[----:B0-----:R-:W-:Y:S01]  /*fda0*/  IMAD R9, R0, 0x8, R3 ;  /* 0x0000000800097824 */ /* 0x001fe200078e0203 */
[----:B------:R-:W-:Y:S01]  /*fdb0*/  SHF.L.U32 R4, R7, 0x1f, RZ ;  /* 0x0000001f07047819 */ /* 0x000fe200000006ff */
[----:B-1----:R-:W-:Y:S06]  /*fdc0*/  @!P0 BRA `(.L_x_317) ;  /* 0x0000000400248947 */ /* 0x002fec0003800000 */
.L_x_331:
[----:B------:R-:W1:Y:S01]  /*fdd0*/  SYNCS.PHASECHK.TRANS64.TRYWAIT P0, [R9+URZ], R4 ;  /* 0x00000004090075a7 */ /* 0x000e62000800017f */
[----:B------:R-:W-:-:S05]  /*fde0*/  VIADD R0, R0, 0x1 ;  /* 0x0000000100007836 */ /* 0x000fca0000000000 */
[----:B------:R-:W-:-:S04]  /*fdf0*/  ISETP.NE.AND P1, PT, R0, 0x5, PT ;  /* 0x000000050000780c */ /* 0x000fc80003f25270 */
[----:B------:R-:W-:Y:S02]  /*fe00*/  SEL R2, RZ, 0x1, P1 ;  /* 0x00000001ff027807 */ /* 0x000fe40000800000 */
[----:B------:R-:W-:Y:S02]  /*fe10*/  SEL R0, R0, RZ, P1 ;  /* 0x000000ff00007207 */ /* 0x000fe40000800000 */
[----:B------:R-:W-:Y:S01]  /*fe20*/  LOP3.LUT R2, R7, R2, RZ, 0x3c, !PT ;  /* 0x0000000207027212 */ /* 0x000fe200078e3cff */
[----:B-1----:R-:W-:Y:S06]  /*fe30*/  @!P0 BRA `(.L_x_318) ;  /* 0x00000004001c8947 */ /* 0x002fec0003800000 */
.L_x_332:
[----:B------:R-:W-:Y:S01]  /*fe40*/  IMAD R3, R0, 0x8, R3 ;  /* 0x0000000800037824 */ /* 0x000fe200078e0203 */
[----:B------:R-:W-:-:S07]  /*fe50*/  SHF.L.U32 R0, R2, 0x1f, RZ ;  /* 0x0000001f02007819 */ /* 0x000fce00000006ff */
.L_x_319:
[----:B--2---:R2:W3:Y:S02]  /*fe60*/  SYNCS.PHASECHK.TRANS64.TRYWAIT P0, [R3+URZ], R0 ;  /* 0x00000000030075a7 */ /* 0x0044e4000800017f */
[----:B---3--:R-:W-:Y:S05]  /*fe70*/  @!P0 NANOSLEEP.SYNCS 0x989680 ;  /* 0x009896800000895d */ /* 0x008fea0003900000 */
[----:B------:R-:W3:Y:S02]  /*fe80*/  @!P0 SYNCS.PHASECHK.TRANS64 P0, [R3+URZ], R0 ;  /* 0x00000000030085a7 */ /* 0x000ee4000800007f */
[----:B---3--:R-:W-:Y:S05]  /*fe90*/  @!P0 BRA `(.L_x_319) ;  /* 0xfffffffc00f08947 */ /* 0x008fea000383ffff */
.L_x_313:
[----:B------:R-:W-:Y:S05]  /*fea0*/  BSYNC B0 ;  /* 0x0000000000007941 */ /* 0x000fea0003800000 */
.L_x_312:
[----:B------:R-:W-:Y:S05]  /*feb0*/  EXIT ;  /* 0x000000000000794d */ /* 0x000fea0003800000 */
.L_x_15:
[----:B---3--:R-:W-:-:S04]  /*fec0*/  IMAD.U32 R3, RZ, RZ, UR17 ;  /* 0x00000011ff037e24 */ /* 0x008fc8000f8e00ff */
[----:B------:R3:W4:Y:S03]  /*fed0*/  SYNCS.PHASECHK.TRANS64.TRYWAIT P0, [R3+URZ+-0x8], R0 ;  /* 0xfffff800030075a7 */ /* 0x000726000800017f */
[----:B----4-:R-:W-:Y:S05]  /*fee0*/  @!P0 NANOSLEEP.SYNCS 0x989680 ;  /* 0x009896800000895d */ /* 0x010fea0003900000 */
[----:B------:R-:W4:Y:S02]  /*fef0*/  @!P0 SYNCS.PHASECHK.TRANS64 P0, [R3+URZ+-0x8], R0 ;  /* 0xfffff800030085a7 */ /* 0x000f24000800007f */
[----:B----4-:R-:W-:Y:S05]  /*ff00*/  @!P0 BRA `(.L_x_15) ;  /* 0xfffffffc00ec8947 */ /* 0x010fea000383ffff */
[----:B------:R-:W-:Y:S05]  /*ff10*/  BRA `(.L_x_320) ;  /* 0xffffff1400ac7947 */ /* 0x000fea000383ffff */
.L_x_20:
[----:B-1----:R-:W-:-:S04]  /*ff20*/  IMAD.U32 R3, RZ, RZ, UR6 ;  /* 0x00000006ff037e24 */ /* 0x002fc8000f8e00ff */
[----:B------:R1:W2:Y:S03]  /*ff30*/  SYNCS.PHASECHK.TRANS64.TRYWAIT P0, [R3+URZ], R0 ;  /* 0x00000000030075a7 */ /* 0x0002a6000800017f */
[----:B--2---:R-:W-:Y:S05]  /*ff40*/  @!P0 NANOSLEEP.SYNCS 0x989680 ;  /* 0x009896800000895d */ /* 0x004fea0003900000 */
[----:B------:R-:W2:Y:S02]  /*ff50*/  @!P0 SYNCS.PHASECHK.TRANS64 P0, [R3+URZ], R0 ;  /* 0x00000000030085a7 */ /* 0x000ea4000800007f */
[----:B--2---:R-:W-:Y:S05]  /*ff60*/  @!P0 BRA `(.L_x_20) ;  /* 0xfffffffc00ec8947 */ /* 0x004fea000383ffff */
[----:B------:R-:W-:Y:S05]  /*ff70*/  BRA `(.L_x_19) ;  /* 0xffffff2000147947 */ /* 0x000fea000383ffff */
.L_x_26:
[----:B-----5:R3:W-:Y:S02]  /*ff80*/  STL [R1+0x98], R0 ;  /* 0x0000980001007387 */ /* 0x0207e40000100800 */
[----:B---3--:R-:W-:-:S04]  /*ff90*/  IMAD.U32 R0, RZ, RZ, UR9 ;  /* 0x00000009ff007e24 */ /* 0x008fc8000f8e00ff */
[----:B------:R3:W4:Y:S03]  /*ffa0*/  SYNCS.PHASECHK.TRANS64.TRYWAIT P0, [R0+URZ], R229 ;  /* 0x000000e5000075a7 */ /* 0x000726000800017f */
[----:B----4-:R-:W-:Y:S05]  /*ffb0*/  @!P0 NANOSLEEP.SYNCS 0x989680 ;  /* 0x009896800000895d */ /* 0x010fea0003900000 */
[----:B------:R3:W4:Y:S02]  /*ffc0*/  @!P0 SYNCS.PHASECHK.TRANS64 P0, [R0+URZ], R229 ;  /* 0x000000e5000085a7 */ /* 0x000724000800007f */
[----:B---3--:R3:W5:Y:S02]  /*ffd0*/  LDL.LU R0, [R1+0x98] ;  /* 0x0000980001007983 */ /* 0x0087640000300800 */
[----:B---34-:R-:W-:Y:S05]  /*ffe0*/  @!P0 BRA `(.L_x_26) ;  /* 0xfffffffc00e48947 */ /* 0x018fea000383ffff */
[----:B------:R-:W-:Y:S05]  /*fff0*/  BRA `(.L_x_25) ;  /* 0xffffff30007c7947 */ /* 0x000fea000383ffff */
.L_x_34:
[----:B0-----:R-:W-:-:S04]  /*10000*/  IMAD.U32 R25, RZ, RZ, UR17 ;  /* 0x00000011ff197e24 */ /* 0x001fc8000f8e00ff */
[----:B------:R0:W1:Y:S03]  /*10010*/  SYNCS.PHASECHK.TRANS64.TRYWAIT P0, [R25+URZ+0x8], R24 ;  /* 0x00000818190075a7 */ /* 0x000066000800017f */
[----:B-1----:R-:W-:Y:S05]  /*10020*/  @!P0 NANOSLEEP.SYNCS 0x989680 ;  /* 0x009896800000895d */ /* 0x002fea0003900000 */
[----:B------:R-:W1:Y:S02]  /*10030*/  @!P0 SYNCS.PHASECHK.TRANS64 P0, [R25+URZ+0x8], R24 ;  /* 0x00000818190085a7 */ /* 0x000e64000800007f */
[----:B-1----:R-:W-:Y:S05]  /*10040*/  @!P0 BRA `(.L_x_34) ;  /* 0xfffffffc00ec8947 */ /* 0x002fea000383ffff */
[----:B------:R-:W-:Y:S05]  /*10050*/  BRA `(.L_x_321) ;  /* 0xffffff5400487947 */ /* 0x000fea000383ffff */
.L_x_299:
[----:B------:R-:W-:Y:S01]  /*10060*/  BSSY B1, `(.L_x_322) ;  /* 0x0000006000017945 */ /* 0x000fe20003800000 */
[----:B------:R-:W-:-:S07]  /*10070*/  IMAD.MOV.U32 R2, RZ, RZ, -0x1 ;  /* 0xffffffffff027424 */ /* 0x000fce00078e00ff */
[----:B------:R-:W-:Y:S05]  /*10080*/  WARPSYNC.COLLECTIVE R2, `(.L_x_323) ;  /* 0x00000000020c7348 */ /* 0x000fea0003c00000 */
[----:B------:R-:W-:Y:S02]  /*10090*/  ELECT P1, UR62, PT ;  /* 0x00000000003e782f */ /* 0x000fe40003820000 */
[----:B------:R-:W-:Y:S01]  /*100a0*/  MOV R2, UR62 ;  /* 0x0000003e00027c02 */ /* 0x000fe20008000f00 */
[----:B------:R-:W-:Y:S10]  /*100b0*/  ENDCOLLECTIVE ;  /* 0x000000000000791b */ /* 0x000ff40003800000 */
.L_x_323:
[----:B------:R-:W-:Y:S05]  /*100c0*/  BSYNC B1 ;  /* 0x0000000000017941 */ /* 0x000fea0003800000 */
.L_x_322:
[----:B------:R-:W-:Y:S05]  /*100d0*/  BRA `(.L_x_324) ;  /* 0xffffffec00a47947 */ /* 0x000fea000383ffff */
.L_x_302:
[----:B-1----:R1:W2:Y:S02]  /*100e0*/  SYNCS.PHASECHK.TRANS64.TRYWAIT P1, [R11+URZ+0x28], R4 ;  /* 0x000028040b0075a7 */ /* 0x0022a4000802017f */
[----:B--2---:R-:W-:Y:S05]  /*100f0*/  @!P1 NANOSLEEP.SYNCS 0x989680 ;  /* 0x009896800000995d */ /* 0x004fea0003900000 */
[----:B------:R-:W2:Y:S02]  /*10100*/  @!P1 SYNCS.PHASECHK.TRANS64 P1, [R11+URZ+0x28], R4 ;  /* 0x000028040b0095a7 */ /* 0x000ea4000802007f */
[----:B--2---:R-:W-:Y:S05]  /*10110*/  @!P1 BRA `(.L_x_302) ;  /* 0xfffffffc00f09947 */ /* 0x004fea000383ffff */
[----:B------:R-:W-:Y:S05]  /*10120*/  BRA `(.L_x_325) ;  /* 0xffffffec00e07947 */ /* 0x000fea000383ffff */
.L_x_311:
[----:B------:R-:W-:Y:S01]  /*10130*/  BSSY B0, `(.L_x_326) ;  /* 0x0000006000007945 */ /* 0x000fe20003800000 */
[----:B------:R-:W-:-:S07]  /*10140*/  IMAD.MOV.U32 R2, RZ, RZ, -0x1 ;  /* 0xffffffffff027424 */ /* 0x000fce00078e00ff */
[----:B01----:R-:W-:Y:S05]  /*10150*/  WARPSYNC.COLLECTIVE R2, `(.L_x_327) ;  /* 0x00000000020c7348 */ /* 0x003fea0003c00000 */
[----:B------:R-:W-:Y:S02]  /*10160*/  ELECT P1, UR62, PT ;  /* 0x00000000003e782f */ /* 0x000fe40003820000 */
[----:B------:R-:W-:Y:S01]  /*10170*/  MOV R2, UR62 ;  /* 0x0000003e00027c02 */ /* 0x000fe20008000f00 */
[----:B01----:R-:W-:Y:S10]  /*10180*/  ENDCOLLECTIVE ;  /* 0x000000000000791b */ /* 0x003ff40003800000 */
.L_x_327:
[----:B------:R-:W-:Y:S05]  /*10190*/  BSYNC B0 ;  /* 0x0000000000007941 */ /* 0x000fea0003800000 */
.L_x_326:
[----:B------:R-:W-:Y:S01]  /*101a0*/  PLOP3.LUT P0, PT, P1, PT, PT, 0x80, 0x0 ;  /* 0x000000000000781c */ /* 0x000fe20000f0f070 */
[----:B------:R-:W-:-:S12]  /*101b0*/  BRA `(.L_x_328) ;  /* 0xfffffff800647947 */ /* 0x000fd8000383ffff */
.L_x_315:
[----:B0-----:R0:W1:Y:S02]  /*101c0*/  SYNCS.PHASECHK.TRANS64.TRYWAIT P0, [R7+URZ], R2 ;  /* 0x00000002070075a7 */ /* 0x001064000800017f */
[----:B-1----:R-:W-:Y:S05]  /*101d0*/  @!P0 NANOSLEEP.SYNCS 0x989680 ;  /* 0x009896800000895d */ /* 0x002fea0003900000 */
[----:B------:R-:W1:Y:S02]  /*101e0*/  @!P0 SYNCS.PHASECHK.TRANS64 P0, [R7+URZ], R2 ;  /* 0x00000002070085a7 */ /* 0x000e64000800007f */
[----:B-1----:R-:W-:Y:S05]  /*101f0*/  @!P0 BRA `(.L_x_315) ;  /* 0xfffffffc00f08947 */ /* 0x002fea000383ffff */
[----:B------:R-:W-:Y:S05]  /*10200*/  BRA `(.L_x_329) ;  /* 0xfffffff800a87947 */ /* 0x000fea000383ffff */
.L_x_316:
[----:B0-----:R0:W1:Y:S02]  /*10210*/  SYNCS.PHASECHK.TRANS64.TRYWAIT P0, [R9+URZ], R4 ;  /* 0x00000004090075a7 */ /* 0x001064000800017f */
[----:B-1----:R-:W-:Y:S05]  /*10220*/  @!P0 NANOSLEEP.SYNCS 0x989680 ;  /* 0x009896800000895d */ /* 0x002fea0003900000 */
[----:B------:R-:W1:Y:S02]  /*10230*/  @!P0 SYNCS.PHASECHK.TRANS64 P0, [R9+URZ], R4 ;  /* 0x00000004090085a7 */ /* 0x000e64000800007f */
[----:B-1----:R-:W-:Y:S05]  /*10240*/  @!P0 BRA `(.L_x_316) ;  /* 0xfffffffc00f08947 */ /* 0x002fea000383ffff */
[----:B------:R-:W-:Y:S05]  /*10250*/  BRA `(.L_x_330) ;  /* 0xfffffff800b87947 */ /* 0x000fea000383ffff */
.L_x_317:
[----:B0-----:R0:W1:Y:S02]  /*10260*/  SYNCS.PHASECHK.TRANS64.TRYWAIT P0, [R6+URZ], R5 ;  /* 0x00000005060075a7 */ /* 0x001064000800017f */
[----:B-1----:R-:W-:Y:S05]  /*10270*/  @!P0 NANOSLEEP.SYNCS 0x989680 ;  /* 0x009896800000895d */ /* 0x002fea0003900000 */
[----:B------:R-:W1:Y:S02]  /*10280*/  @!P0 SYNCS.PHASECHK.TRANS64 P0, [R6+URZ], R5 ;  /* 0x00000005060085a7 */ /* 0x000e64000800007f */
[----:B-1----:R-:W-:Y:S05]  /*10290*/  @!P0 BRA `(.L_x_317) ;  /* 0xfffffffc00f08947 */ /* 0x002fea000383ffff */
[----:B------:R-:W-:Y:S05]  /*102a0*/  BRA `(.L_x_331) ;  /* 0xfffffff800c87947 */ /* 0x000fea000383ffff */
.L_x_318:
[----:B-1----:R1:W2:Y:S02]  /*102b0*/  SYNCS.PHASECHK.TRANS64.TRYWAIT P0, [R9+URZ], R4 ;  /* 0x00000004090075a7 */ /* 0x0022a4000800017f */
[----:B--2---:R-:W-:Y:S05]  /*102c0*/  @!P0 NANOSLEEP.SYNCS 0x989680 ;  /* 0x009896800000895d */ /* 0x004fea0003900000 */
[----:B------:R-:W2:Y:S02]  /*102d0*/  @!P0 SYNCS.PHASECHK.TRANS64 P0, [R9+URZ], R4 ;  /* 0x00000004090085a7 */ /* 0x000ea4000800007f */
[----:B--2---:R-:W-:Y:S05]  /*102e0*/  @!P0 BRA `(.L_x_318) ;  /* 0xfffffffc00f08947 */ /* 0x004fea000383ffff */
[----:B------:R-:W-:Y:S05]  /*102f0*/  BRA `(.L_x_332) ;  /* 0xfffffff800d07947 */ /* 0x000fea000383ffff */
.L_x_333:
[----:B------:R-:W-:-:S00]  /*10300*/  BRA `(.L_x_333) ;  /* 0xfffffffc00fc7947 */ /* 0x000fc0000383ffff */
[----:B------:R-:W-:-:S00]  /*10310*/  NOP ;  /* 0x0000000000007918 */ /* 0x000fc00000000000 */
        /* <DEDUP_REMOVED lines=14> */
.L_x_334:


//--------------------- .nv.shared._ZN7cutlass13device_kernelINS_4gemm6kernel13GemmUniversalIN4cute5tupleIJiiiiEEENS1_10collective13CollectiveMmaINS1_37MainloopSm90TmaGmmaWarpSpecializedFP8ILi5ENS5_IJNS4_1CILi1EEESB_SB_EEENS1_32KernelTmaWarpSpecializedPingpongEEENS5_IJNSA_ILi64EEENSA_ILi256EEESF_EEENS_12float_e5m2_tENS5_IJlSB_lEEESI_SJ_NS4_8TiledMMAINS4_8MMA_AtomIJNS4_4SM904GMMA31MMA_64x256x32_F32E5M2E5M2_SS_TNILNSN_7ScaleInE1ELSP_1EEEEEENS4_6LayoutISC_NS5_IJNSA_ILi0EEEST_ST_EEEEENS5_IJNS4_10UnderscoreESW_SW_EEEEENS4_13SM90_TMA_LOADENS4_14ComposedLayoutINS4_7SwizzleILi2ELi4ELi3EEENS4_18smem_ptr_flag_bitsILi8EEENSS_INS5_IJNSA_ILi8EEESF_EEENS5_IJSF_SB_EEEEEEEvNS4_8identityESZ_S19_vS1A_EENS_8epilogue10collective6detail29Sm90TmaWarpSpecializedAdapterINS1D_15DefaultEpilogueISI_SJ_SJ_NS1C_6thread17LinearCombinationISI_Li1EffLNS1H_9ScaleType4KindE0ELNS_15FloatRoundStyleE2ESI_EENS1_15EpilogueDefaultEEEEEvvEEEEvNT_6ParamsE --------------------------
	.section	.nv.shared._ZN7cutlass13device_kernelINS_4gemm6kernel13GemmUniversalIN4cute5tupleIJiiiiEEENS1_10collective13CollectiveMmaINS1_37MainloopSm90TmaGmmaWarpSpecializedFP8ILi5ENS5_IJNS4_1CILi1EEESB_SB_EEENS1_32KernelTmaWarpSpecializedPingpongEEENS5_IJNSA_ILi64EEENSA_ILi256EEESF_EEENS_12float_e5m2_tENS5_IJlSB_lEEESI_SJ_NS4_8TiledMMAINS4_8MMA_AtomIJNS4_4SM904GMMA31MMA_64x256x32_F32E5M2E5M2_SS_TNILNSN_7ScaleInE1ELSP_1EEEEEENS4_6LayoutISC_NS5_IJNSA_ILi0EEEST_ST_EEEEENS5_IJNS4_10UnderscoreESW_SW_EEEEENS4_13SM90_TMA_LOADENS4_14ComposedLayoutINS4_7SwizzleILi2ELi4ELi3EEENS4_18smem_ptr_flag_bitsILi8EEENSS_INS5_IJNSA_ILi8EEESF_EEENS5_IJSF_SB_EEEEEEEvNS4_8identityESZ_S19_vS1A_EENS_8epilogue10collective6detail29Sm90TmaWarpSpecializedAdapterINS1D_15DefaultEpilogueISI_SJ_SJ_NS1C_6thread17LinearCombinationISI_Li1EffLNS1H_9ScaleType4KindE0ELNS_15FloatRoundStyleE2ESI_EENS1_15EpilogueDefaultEEEEEvvEEEEvNT_6ParamsE,"aw",@nobits
	.sectionflags	@""
	.align	16
	.zero		1024


//--------------------- .nv.shared.reserved.0     --------------------------
	.section	.nv.shared.reserved.0,"aw",@nobits
	.weak		__nv_reservedSMEM_offset_0_alias
	.size		__nv_reservedSMEM_offset_0_alias, 0, 0
	.other		__nv_reservedSMEM_offset_0_alias,@"STO_CUDA_RESERVED_SHARED STV_DEFAULT"
__nv_reservedSMEM_offset_0_alias:
	.zero		0


//--------------------- .nv.global                --------------------------
	.section	.nv.global,"aw",@nobits
.nv.global:
	.type		_ZN39_INTERNAL_8cc593af_4_k_cu_9f13243e_46894cute1_E,@object
	.size		_ZN39_INTERNAL_8cc593af_4_k_cu_9f13243e_46894cute1_E,(_ZN39_INTERNAL_8cc593af_4_k_cu_9f13243e_46894cuda3std3__45__cpo6cbeginE - _ZN39_INTERNAL_8cc593af_4_k_cu_9f13243e_46894cute1_E)
_ZN39_INTERNAL_8cc593af_4_k_cu_9f13243e_46894cute1_E:
	.zero		1
	.type		_ZN39_INTERNAL_8cc593af_4_k_cu_9f13243e_46894cuda3std3__45__cpo6cbeginE,@object
	.size		_ZN39_INTERNAL_8cc593af_4_k_cu_9f13243e_46894cuda3std3__45__cpo6cbeginE,(_ZN39_INTERNAL_8cc593af_4_k_cu_9f13243e_46894cuda3std3__48in_placeE - _ZN39_INTERNAL_8cc593af_4_k_cu_9f13243e_46894cuda3std3__45__cpo6cbeginE)
_ZN39_INTERNAL_8cc593af_4_k_cu_9f13243e_46894cuda3std3__45__cpo6cbeginE:
	.zero		1
	.type		_ZN39_INTERNAL_8cc593af_4_k_cu_9f13243e_46894cuda3std3__48in_placeE,@object
	.size		_ZN39_INTERNAL_8cc593af_4_k_cu_9f13243e_46894cuda3std3__48in_placeE,(_ZN39_INTERNAL_8cc593af_4_k_cu_9f13243e_46894cuda3std6ranges3__45__cpo9iter_moveE - _ZN39_INTERNAL_8cc593af_4_k_cu_9f13243e_46894cuda3std3__48in_placeE)
_ZN39_INTERNAL_8cc593af_4_k_cu_9f13243e_46894cuda3std3__48in_placeE:
	.zero		1
	.type		_ZN39_INTERNAL_8cc593af_4_k_cu_9f13243e_46894cuda3std6ranges3__45__cpo9iter_moveE,@object
	.size		_ZN39_INTERNAL_8cc593af_4_k_cu_9f13243e_46894cuda3std6ranges3__45__cpo9iter_moveE,(_ZN39_INTERNAL_8cc593af_4_k_cu_9f13243e_46894cuda3std3__45__cpo5beginE - _ZN39_INTERNAL_8cc593af_4_k_cu_9f13243e_46894cuda3std6ranges3__45__cpo9iter_moveE)
_ZN39_INTERNAL_8cc593af_4_k_cu_9f13243e_46894cuda3std6ranges3__45__cpo9iter_moveE:
	.zero		1
	.type		_ZN39_INTERNAL_8cc593af_4_k_cu_9f13243e_46894cuda3std3__45__cpo5beginE,@object
	.size		_ZN39_INTERNAL_8cc593af_4_k_cu_9f13243e_46894cuda3std3__45__cpo5beginE,(_ZN39_INTERNAL_8cc593af_4_k_cu_9f13243e_46894cuda3std3__441_GLOBAL__N__8cc593af_4_k_cu_9f13243e_46896ignoreE - _ZN39_INTERNAL_8cc593af_4_k_cu_9f13243e_46894cuda3std3__45__cpo5beginE)
_ZN39_INTERNAL_8cc593af_4_k_cu_9f13243e_46894cuda3std3__45__cpo5beginE:
	.zero		1
	.type		_ZN39_INTERNAL_8cc593af_4_k_cu_9f13243e_46894cuda3std3__441_GLOBAL__N__8cc593af_4_k_cu_9f13243e_46896ignoreE,@object
	.size		_ZN39_INTERNAL_8cc593af_4_k_cu_9f13243e_46894cuda3std3__441_GLOBAL__N__8cc593af_4_k_cu_9f13243e_46896ignoreE,(_ZN39_INTERNAL_8cc593af_4_k_cu_9f13243e_46894cute7productE - _ZN39_INTERNAL_8cc593af_4_k_cu_9f13243e_46894cuda3std3__441_GLOBAL__N__8cc593af_4_k_cu_9f13243e_46896ignoreE)
_ZN39_INTERNAL_8cc593af_4_k_cu_9f13243e_46894cuda3std3__441_GLOBAL__N__8cc593af_4_k_cu_9f13243e_46896ignoreE:
	.zero		1
	.type		_ZN39_INTERNAL_8cc593af_4_k_cu_9f13243e_46894cute7productE,@object
	.size		_ZN39_INTERNAL_8cc593af_4_k_cu_9f13243e_46894cute7productE,(_ZN39_INTERNAL_8cc593af_4_k_cu_9f13243e_46894cuda3std3__45__cpo3endE - _ZN39_INTERNAL_8cc593af_4_k_cu_9f13243e_46894cute7productE)
_ZN39_INTERNAL_8cc593af_4_k_cu_9f13243e_46894cute7productE:
	.zero		1
	.type		_ZN39_INTERNAL_8cc593af_4_k_cu_9f13243e_46894cuda3std3__45__cpo3endE,@object
	.size		_ZN39_INTERNAL_8cc593af_4_k_cu_9f13243e_46894cuda3std3__45__cpo3endE,(_ZN39_INTERNAL_8cc593af_4_k_cu_9f13243e_46894cuda3std3__419piecewise_constructE - _ZN39_INTERNAL_8cc593af_4_k_cu_9f13243e_46894cuda3std3__45__cpo3endE)
_ZN39_INTERNAL_8cc593af_4_k_cu_9f13243e_46894cuda3std3__45__cpo3endE:
	.zero		1
	.type		_ZN39_INTERNAL_8cc593af_4_k_cu_9f13243e_46894cuda3std3__419piecewise_constructE,@object
	.size		_ZN39_INTERNAL_8cc593af_4_k_cu_9f13243e_46894cuda3std3__419piecewise_constructE,(_ZN39_INTERNAL_8cc593af_4_k_cu_9f13243e_46894cuda3std3__45__cpo4cendE - _ZN39_INTERNAL_8cc593af_4_k_cu_9f13243e_46894cuda3std3__419piecewise_constructE)
_ZN39_INTERNAL_8cc593af_4_k_cu_9f13243e_46894cuda3std3__419piecewise_constructE:
	.zero		1
	.type		_ZN39_INTERNAL_8cc593af_4_k_cu_9f13243e_46894cuda3std3__45__cpo4cendE,@object
	.size		_ZN39_INTERNAL_8cc593af_4_k_cu_9f13243e_46894cuda3std3__45__cpo4cendE,(_ZN39_INTERNAL_8cc593af_4_k_cu_9f13243e_46894cuda3std6ranges3__45__cpo4swapE - _ZN39_INTERNAL_8cc593af_4_k_cu_9f13243e_46894cuda3std3__45__cpo4cendE)
_ZN39_INTERNAL_8cc593af_4_k_cu_9f13243e_46894cuda3std3__45__cpo4cendE:
	.zero		1
	.type		_ZN39_INTERNAL_8cc593af_4_k_cu_9f13243e_46894cuda3std6ranges3__45__cpo4swapE,@object
	.size		_ZN39_INTERNAL_8cc593af_4_k_cu_9f13243e_46894cuda3std6ranges3__45__cpo4swapE,(.L_7 - _ZN39_INTERNAL_8cc593af_4_k_cu_9f13243e_46894cuda3std6ranges3__45__cpo4swapE)
_ZN39_INTERNAL_8cc593af_4_k_cu_9f13243e_46894cuda3std6ranges3__45__cpo4swapE:
	.zero		1
.L_7:


//--------------------- .nv.constant0._ZN7cutlass13device_kernelINS_4gemm6kernel13GemmUniversalIN4cute5tupleIJiiiiEEENS1_10collective13CollectiveMmaINS1_37MainloopSm90TmaGmmaWarpSpecializedFP8ILi5ENS5_IJNS4_1CILi1EEESB_SB_EEENS1_32KernelTmaWarpSpecializedPingpongEEENS5_IJNSA_ILi64EEENSA_ILi256EEESF_EEENS_12float_e5m2_tENS5_IJlSB_lEEESI_SJ_NS4_8TiledMMAINS4_8MMA_AtomIJNS4_4SM904GMMA31MMA_64x256x32_F32E5M2E5M2_SS_TNILNSN_7ScaleInE1ELSP_1EEEEEENS4_6LayoutISC_NS5_IJNSA_ILi0EEEST_ST_EEEEENS5_IJNS4_10UnderscoreESW_SW_EEEEENS4_13SM90_TMA_LOADENS4_14ComposedLayoutINS4_7SwizzleILi2ELi4ELi3EEENS4_18smem_ptr_flag_bitsILi8EEENSS_INS5_IJNSA_ILi8EEESF_EEENS5_IJSF_SB_EEEEEEEvNS4_8identityESZ_S19_vS1A_EENS_8epilogue10collective6detail29Sm90TmaWarpSpecializedAdapterINS1D_15DefaultEpilogueISI_SJ_SJ_NS1C_6thread17LinearCombinationISI_Li1EffLNS1H_9ScaleType4KindE0ELNS_15FloatRoundStyleE2ESI_EENS1_15EpilogueDefaultEEEEEvvEEEEvNT_6ParamsE --------------------------
	.section	.nv.constant0._ZN7cutlass13device_kernelINS_4gemm6kernel13GemmUniversalIN4cute5tupleIJiiiiEEENS1_10collective13CollectiveMmaINS1_37MainloopSm90TmaGmmaWarpSpecializedFP8ILi5ENS5_IJNS4_1CILi1EEESB_SB_EEENS1_32KernelTmaWarpSpecializedPingpongEEENS5_IJNSA_ILi64EEENSA_ILi256EEESF_EEENS_12float_e5m2_tENS5_IJlSB_lEEESI_SJ_NS4_8TiledMMAINS4_8MMA_AtomIJNS4_4SM904GMMA31MMA_64x256x32_F32E5M2E5M2_SS_TNILNSN_7ScaleInE1ELSP_1EEEEEENS4_6LayoutISC_NS5_IJNSA_ILi0EEEST_ST_EEEEENS5_IJNS4_10UnderscoreESW_SW_EEEEENS4_13SM90_TMA_LOADENS4_14ComposedLayoutINS4_7SwizzleILi2ELi4ELi3EEENS4_18smem_ptr_flag_bitsILi8EEENSS_INS5_IJNSA_ILi8EEESF_EEENS5_IJSF_SB_EEEEEEEvNS4_8identityESZ_S19_vS1A_EENS_8epilogue10collective6detail29Sm90TmaWarpSpecializedAdapterINS1D_15DefaultEpilogueISI_SJ_SJ_NS1C_6thread17LinearCombinationISI_Li1EffLNS1H_9ScaleType4KindE0ELNS_15FloatRoundStyleE2ESI_EENS1_15EpilogueDefaultEEEEEvvEEEEvNT_6ParamsE,"a",@progbits
	.sectionflags	@""
	.align	4
.nv.constant0._ZN7cutlass13device_kernelINS_4gemm6kernel13GemmUniversalIN4cute5tupleIJiiiiEEENS1_10collective13CollectiveMmaINS1_37MainloopSm90TmaGmmaWarpSpecializedFP8ILi5ENS5_IJNS4_1CILi1EEESB_SB_EEENS1_32KernelTmaWarpSpecializedPingpongEEENS5_IJNSA_ILi64EEENSA_ILi256EEESF_EEENS_12float_e5m2_tENS5_IJlSB_lEEESI_SJ_NS4_8TiledMMAINS4_8MMA_AtomIJNS4_4SM904GMMA31MMA_64x256x32_F32E5M2E5M2_SS_TNILNSN_7ScaleInE1ELSP_1EEEEEENS4_6LayoutISC_NS5_IJNSA_ILi0EEEST_ST_EEEEENS5_IJNS4_10UnderscoreESW_SW_EEEEENS4_13SM90_TMA_LOADENS4_14ComposedLayoutINS4_7SwizzleILi2ELi4ELi3EEENS4_18smem_ptr_flag_bitsILi8EEENSS_INS5_IJNSA_ILi8EEESF_EEENS5_IJSF_SB_EEEEEEEvNS4_8identityESZ_S19_vS1A_EENS_8epilogue10collective6detail29Sm90TmaWarpSpecializedAdapterINS1D_15DefaultEpilogueISI_SJ_SJ_NS1C_6thread17LinearCombinationISI_Li1EffLNS1H_9ScaleType4KindE0ELNS_15FloatRoundStyleE2ESI_EENS1_15EpilogueDefaultEEEEEvvEEEEvNT_6ParamsE:
	.zero		1664


//--------------------- SYMBOLS --------------------------

	.type		.nv.reservedSmem.offset0,@object
	.size		.nv.reservedSmem.offset0,0x4
